//
// Generated by NVIDIA NVVM Compiler
//
// Compiler Build ID: CL-36424714
// Cuda compilation tools, release 13.0, V13.0.88
// Based on NVVM 20.0.0
//

.version 9.0
.target sm_100
.address_size 64

	// .globl	_Z10box_filterPKhPhiiPKfi
.const .align 4 .b8 filtro[36];

.visible .entry _Z10box_filterPKhPhiiPKfi(
	.param .u64 .ptr .align 1 _Z10box_filterPKhPhiiPKfi_param_0,
	.param .u64 .ptr .align 1 _Z10box_filterPKhPhiiPKfi_param_1,
	.param .u32 _Z10box_filterPKhPhiiPKfi_param_2,
	.param .u32 _Z10box_filterPKhPhiiPKfi_param_3,
	.param .u64 .ptr .align 1 _Z10box_filterPKhPhiiPKfi_param_4,
	.param .u32 _Z10box_filterPKhPhiiPKfi_param_5
)
{
	.reg .pred 	%p<13>;
	.reg .b16 	%rs<16>;
	.reg .b32 	%r<152>;
	.reg .b32 	%f<71>;
	.reg .b64 	%rd<70>;

	ld.param.u64 	%rd4, [_Z10box_filterPKhPhiiPKfi_param_0];
	ld.param.u32 	%r54, [_Z10box_filterPKhPhiiPKfi_param_2];
	ld.param.u32 	%r52, [_Z10box_filterPKhPhiiPKfi_param_3];
	ld.param.u64 	%rd5, [_Z10box_filterPKhPhiiPKfi_param_4];
	ld.param.u32 	%r53, [_Z10box_filterPKhPhiiPKfi_param_5];
	cvta.to.global.u64 	%rd1, %rd4;
	cvta.to.global.u64 	%rd2, %rd5;
	mov.u32 	%r55, %ctaid.x;
	mov.u32 	%r56, %ntid.x;
	mov.u32 	%r57, %tid.x;
	mad.lo.s32 	%r1, %r55, %r56, %r57;
	mov.u32 	%r58, %ctaid.y;
	mov.u32 	%r59, %ntid.y;
	mov.u32 	%r60, %tid.y;
	mad.lo.s32 	%r61, %r58, %r59, %r60;
	setp.ge.s32 	%p1, %r1, %r52;
	setp.ge.s32 	%p2, %r61, %r54;
	or.pred  	%p3, %p1, %p2;
	@%p3 bra 	$L__BB0_16;
	setp.lt.s32 	%p4, %r53, 1;
	mov.f32 	%f69, 0f00000000;
	@%p4 bra 	$L__BB0_15;
	shr.u32 	%r63, %r53, 1;
	sub.s32 	%r3, %r1, %r63;
	sub.s32 	%r4, %r61, %r63;
	add.s32 	%r5, %r52, -1;
	add.s32 	%r6, %r54, -1;
	and.b32  	%r7, %r53, 7;
	and.b32  	%r8, %r53, 2147483640;
	and.b32  	%r9, %r53, 1;
	neg.s32 	%r10, %r8;
	shl.b32 	%r11, %r53, 3;
	shl.b32 	%r12, %r53, 1;
	mul.lo.s32 	%r13, %r53, 3;
	shl.b32 	%r14, %r53, 2;
	add.s32 	%r15, %r4, 3;
	mov.f32 	%f69, 0f00000000;
	mov.b32 	%r138, 0;
$L__BB0_3:
	add.s32 	%r65, %r53, -1;
	setp.lt.u32 	%p5, %r65, 7;
	add.s32 	%r66, %r3, %r138;
	max.s32 	%r67, %r66, 0;
	min.s32 	%r17, %r67, %r5;
	mov.b32 	%r150, 0;
	@%p5 bra 	$L__BB0_6;
	add.s32 	%r147, %r53, %r138;
	add.s32 	%r146, %r12, %r138;
	add.s32 	%r145, %r13, %r138;
	add.s32 	%r144, %r14, %r138;
	mad.lo.s32 	%r143, %r53, 5, %r138;
	mad.lo.s32 	%r142, %r53, 6, %r138;
	mad.lo.s32 	%r141, %r53, 7, %r138;
	mov.u32 	%r139, %r15;
	mov.u32 	%r140, %r138;
	mov.u32 	%r148, %r10;
$L__BB0_5:
	.pragma "nounroll";
	add.s32 	%r68, %r139, -3;
	max.s32 	%r69, %r68, 0;
	min.s32 	%r70, %r69, %r6;
	mul.wide.u32 	%rd6, %r140, 4;
	add.s64 	%rd7, %rd2, %rd6;
	ld.global.nc.f32 	%f18, [%rd7];
	mad.lo.s32 	%r71, %r70, %r52, %r17;
	cvt.s64.s32 	%rd8, %r71;
	add.s64 	%rd9, %rd1, %rd8;
	ld.global.u8 	%rs1, [%rd9];
	cvt.rn.f32.u16 	%f19, %rs1;
	fma.rn.f32 	%f20, %f18, %f19, %f69;
	add.s32 	%r72, %r139, -2;
	max.s32 	%r73, %r72, 0;
	min.s32 	%r74, %r73, %r6;
	mul.wide.u32 	%rd10, %r147, 4;
	add.s64 	%rd11, %rd2, %rd10;
	ld.global.nc.f32 	%f21, [%rd11];
	mad.lo.s32 	%r75, %r74, %r52, %r17;
	cvt.s64.s32 	%rd12, %r75;
	add.s64 	%rd13, %rd1, %rd12;
	ld.global.u8 	%rs2, [%rd13];
	cvt.rn.f32.u16 	%f22, %rs2;
	fma.rn.f32 	%f23, %f21, %f22, %f20;
	add.s32 	%r76, %r139, -1;
	max.s32 	%r77, %r76, 0;
	min.s32 	%r78, %r77, %r6;
	mul.wide.u32 	%rd14, %r146, 4;
	add.s64 	%rd15, %rd2, %rd14;
	ld.global.nc.f32 	%f24, [%rd15];
	mad.lo.s32 	%r79, %r78, %r52, %r17;
	cvt.s64.s32 	%rd16, %r79;
	add.s64 	%rd17, %rd1, %rd16;
	ld.global.u8 	%rs3, [%rd17];
	cvt.rn.f32.u16 	%f25, %rs3;
	fma.rn.f32 	%f26, %f24, %f25, %f23;
	add.s32 	%r80, %r139, 4;
	max.s32 	%r81, %r139, 0;
	min.s32 	%r82, %r81, %r6;
	mul.wide.u32 	%rd18, %r145, 4;
	add.s64 	%rd19, %rd2, %rd18;
	ld.global.nc.f32 	%f27, [%rd19];
	mad.lo.s32 	%r83, %r82, %r52, %r17;
	cvt.s64.s32 	%rd20, %r83;
	add.s64 	%rd21, %rd1, %rd20;
	ld.global.u8 	%rs4, [%rd21];
	cvt.rn.f32.u16 	%f28, %rs4;
	fma.rn.f32 	%f29, %f27, %f28, %f26;
	add.s32 	%r84, %r139, 1;
	max.s32 	%r85, %r84, 0;
	min.s32 	%r86, %r85, %r6;
	mul.wide.u32 	%rd22, %r144, 4;
	add.s64 	%rd23, %rd2, %rd22;
	ld.global.nc.f32 	%f30, [%rd23];
	mad.lo.s32 	%r87, %r86, %r52, %r17;
	cvt.s64.s32 	%rd24, %r87;
	add.s64 	%rd25, %rd1, %rd24;
	ld.global.u8 	%rs5, [%rd25];
	cvt.rn.f32.u16 	%f31, %rs5;
	fma.rn.f32 	%f32, %f30, %f31, %f29;
	add.s32 	%r88, %r139, 2;
	max.s32 	%r89, %r88, 0;
	min.s32 	%r90, %r89, %r6;
	mul.wide.u32 	%rd26, %r143, 4;
	add.s64 	%rd27, %rd2, %rd26;
	ld.global.nc.f32 	%f33, [%rd27];
	mad.lo.s32 	%r91, %r90, %r52, %r17;
	cvt.s64.s32 	%rd28, %r91;
	add.s64 	%rd29, %rd1, %rd28;
	ld.global.u8 	%rs6, [%rd29];
	cvt.rn.f32.u16 	%f34, %rs6;
	fma.rn.f32 	%f35, %f33, %f34, %f32;
	add.s32 	%r92, %r139, 3;
	max.s32 	%r93, %r92, 0;
	min.s32 	%r94, %r93, %r6;
	mul.wide.u32 	%rd30, %r142, 4;
	add.s64 	%rd31, %rd2, %rd30;
	ld.global.nc.f32 	%f36, [%rd31];
	mad.lo.s32 	%r95, %r94, %r52, %r17;
	cvt.s64.s32 	%rd32, %r95;
	add.s64 	%rd33, %rd1, %rd32;
	ld.global.u8 	%rs7, [%rd33];
	cvt.rn.f32.u16 	%f37, %rs7;
	fma.rn.f32 	%f38, %f36, %f37, %f35;
	max.s32 	%r96, %r80, 0;
	min.s32 	%r97, %r96, %r6;
	mul.wide.u32 	%rd34, %r141, 4;
	add.s64 	%rd35, %rd2, %rd34;
	ld.global.nc.f32 	%f39, [%rd35];
	mad.lo.s32 	%r98, %r97, %r52, %r17;
	cvt.s64.s32 	%rd36, %r98;
	add.s64 	%rd37, %rd1, %rd36;
	ld.global.u8 	%rs8, [%rd37];
	cvt.rn.f32.u16 	%f40, %rs8;
	fma.rn.f32 	%f69, %f39, %f40, %f38;
	add.s32 	%r148, %r148, 8;
	add.s32 	%r147, %r147, %r11;
	add.s32 	%r146, %r146, %r11;
	add.s32 	%r145, %r145, %r11;
	add.s32 	%r144, %r144, %r11;
	add.s32 	%r143, %r143, %r11;
	add.s32 	%r142, %r142, %r11;
	add.s32 	%r141, %r141, %r11;
	add.s32 	%r140, %r140, %r11;
	add.s32 	%r139, %r139, 8;
	setp.ne.s32 	%p6, %r148, 0;
	mov.u32 	%r150, %r8;
	@%p6 bra 	$L__BB0_5;
$L__BB0_6:
	setp.eq.s32 	%p7, %r7, 0;
	@%p7 bra 	$L__BB0_14;
	add.s32 	%r99, %r7, -1;
	setp.lt.u32 	%p8, %r99, 3;
	@%p8 bra 	$L__BB0_9;
	add.s32 	%r100, %r4, %r150;
	max.s32 	%r101, %r100, 0;
	min.s32 	%r102, %r101, %r6;
	mad.lo.s32 	%r103, %r150, %r53, %r138;
	mul.wide.u32 	%rd38, %r103, 4;
	add.s64 	%rd39, %rd2, %rd38;
	ld.global.nc.f32 	%f42, [%rd39];
	mad.lo.s32 	%r104, %r102, %r52, %r17;
	cvt.s64.s32 	%rd40, %r104;
	add.s64 	%rd41, %rd1, %rd40;
	ld.global.u8 	%rs9, [%rd41];
	cvt.rn.f32.u16 	%f43, %rs9;
	fma.rn.f32 	%f44, %f42, %f43, %f69;
	add.s32 	%r105, %r100, 1;
	max.s32 	%r106, %r105, 0;
	min.s32 	%r107, %r106, %r6;
	add.s32 	%r108, %r103, %r53;
	mul.wide.u32 	%rd42, %r108, 4;
	add.s64 	%rd43, %rd2, %rd42;
	ld.global.nc.f32 	%f45, [%rd43];
	mad.lo.s32 	%r109, %r107, %r52, %r17;
	cvt.s64.s32 	%rd44, %r109;
	add.s64 	%rd45, %rd1, %rd44;
	ld.global.u8 	%rs10, [%rd45];
	cvt.rn.f32.u16 	%f46, %rs10;
	fma.rn.f32 	%f47, %f45, %f46, %f44;
	add.s32 	%r110, %r100, 2;
	max.s32 	%r111, %r110, 0;
	min.s32 	%r112, %r111, %r6;
	add.s32 	%r113, %r108, %r53;
	mul.wide.u32 	%rd46, %r113, 4;
	add.s64 	%rd47, %rd2, %rd46;
	ld.global.nc.f32 	%f48, [%rd47];
	mad.lo.s32 	%r114, %r112, %r52, %r17;
	cvt.s64.s32 	%rd48, %r114;
	add.s64 	%rd49, %rd1, %rd48;
	ld.global.u8 	%rs11, [%rd49];
	cvt.rn.f32.u16 	%f49, %rs11;
	fma.rn.f32 	%f50, %f48, %f49, %f47;
	add.s32 	%r115, %r100, 3;
	max.s32 	%r116, %r115, 0;
	min.s32 	%r117, %r116, %r6;
	add.s32 	%r118, %r113, %r53;
	mul.wide.u32 	%rd50, %r118, 4;
	add.s64 	%rd51, %rd2, %rd50;
	ld.global.nc.f32 	%f51, [%rd51];
	mad.lo.s32 	%r119, %r117, %r52, %r17;
	cvt.s64.s32 	%rd52, %r119;
	add.s64 	%rd53, %rd1, %rd52;
	ld.global.u8 	%rs12, [%rd53];
	cvt.rn.f32.u16 	%f52, %rs12;
	fma.rn.f32 	%f69, %f51, %f52, %f50;
	add.s32 	%r150, %r150, 4;
$L__BB0_9:
	and.b32  	%r120, %r53, 3;
	setp.eq.s32 	%p9, %r120, 0;
	@%p9 bra 	$L__BB0_14;
	setp.eq.s32 	%p10, %r120, 1;
	@%p10 bra 	$L__BB0_12;
	add.s32 	%r121, %r4, %r150;
	max.s32 	%r122, %r121, 0;
	min.s32 	%r123, %r122, %r6;
	mad.lo.s32 	%r124, %r150, %r53, %r138;
	mul.wide.u32 	%rd54, %r124, 4;
	add.s64 	%rd55, %rd2, %rd54;
	ld.global.nc.f32 	%f54, [%rd55];
	mad.lo.s32 	%r125, %r123, %r52, %r17;
	cvt.s64.s32 	%rd56, %r125;
	add.s64 	%rd57, %rd1, %rd56;
	ld.global.u8 	%rs13, [%rd57];
	cvt.rn.f32.u16 	%f55, %rs13;
	fma.rn.f32 	%f56, %f54, %f55, %f69;
	add.s32 	%r126, %r121, 1;
	max.s32 	%r127, %r126, 0;
	min.s32 	%r128, %r127, %r6;
	add.s32 	%r129, %r124, %r53;
	mul.wide.u32 	%rd58, %r129, 4;
	add.s64 	%rd59, %rd2, %rd58;
	ld.global.nc.f32 	%f57, [%rd59];
	mad.lo.s32 	%r130, %r128, %r52, %r17;
	cvt.s64.s32 	%rd60, %r130;
	add.s64 	%rd61, %rd1, %rd60;
	ld.global.u8 	%rs14, [%rd61];
	cvt.rn.f32.u16 	%f58, %rs14;
	fma.rn.f32 	%f69, %f57, %f58, %f56;
	add.s32 	%r150, %r150, 2;
$L__BB0_12:
	setp.eq.s32 	%p11, %r9, 0;
	@%p11 bra 	$L__BB0_14;
	add.s32 	%r131, %r4, %r150;
	max.s32 	%r132, %r131, 0;
	min.s32 	%r133, %r132, %r6;
	mad.lo.s32 	%r134, %r150, %r53, %r138;
	mul.wide.u32 	%rd62, %r134, 4;
	add.s64 	%rd63, %rd2, %rd62;
	ld.global.nc.f32 	%f59, [%rd63];
	mad.lo.s32 	%r135, %r133, %r52, %r17;
	cvt.s64.s32 	%rd64, %r135;
	add.s64 	%rd65, %rd1, %rd64;
	ld.global.u8 	%rs15, [%rd65];
	cvt.rn.f32.u16 	%f60, %rs15;
	fma.rn.f32 	%f69, %f59, %f60, %f69;
$L__BB0_14:
	add.s32 	%r138, %r138, 1;
	setp.ne.s32 	%p12, %r138, %r53;
	@%p12 bra 	$L__BB0_3;
$L__BB0_15:
	ld.param.u64 	%rd69, [_Z10box_filterPKhPhiiPKfi_param_1];
	cvt.rzi.u32.f32 	%r136, %f69;
	mad.lo.s32 	%r137, %r52, %r61, %r1;
	cvt.s64.s32 	%rd66, %r137;
	cvta.to.global.u64 	%rd67, %rd69;
	add.s64 	%rd68, %rd67, %rd66;
	st.global.u8 	[%rd68], %r136;
$L__BB0_16:
	ret;

}
	// .globl	_Z16separateChannelsPK6uchar4iiPhS2_S2_
.visible .entry _Z16separateChannelsPK6uchar4iiPhS2_S2_(
	.param .u64 .ptr .align 1 _Z16separateChannelsPK6uchar4iiPhS2_S2__param_0,
	.param .u32 _Z16separateChannelsPK6uchar4iiPhS2_S2__param_1,
	.param .u32 _Z16separateChannelsPK6uchar4iiPhS2_S2__param_2,
	.param .u64 .ptr .align 1 _Z16separateChannelsPK6uchar4iiPhS2_S2__param_3,
	.param .u64 .ptr .align 1 _Z16separateChannelsPK6uchar4iiPhS2_S2__param_4,
	.param .u64 .ptr .align 1 _Z16separateChannelsPK6uchar4iiPhS2_S2__param_5
)
{
	.reg .pred 	%p<4>;
	.reg .b16 	%rs<4>;
	.reg .b32 	%r<14>;
	.reg .b64 	%rd<15>;

	ld.param.u64 	%rd1, [_Z16separateChannelsPK6uchar4iiPhS2_S2__param_0];
	ld.param.u32 	%r4, [_Z16separateChannelsPK6uchar4iiPhS2_S2__param_1];
	ld.param.u32 	%r3, [_Z16separateChannelsPK6uchar4iiPhS2_S2__param_2];
	ld.param.u64 	%rd2, [_Z16separateChannelsPK6uchar4iiPhS2_S2__param_3];
	ld.param.u64 	%rd3, [_Z16separateChannelsPK6uchar4iiPhS2_S2__param_4];
	ld.param.u64 	%rd4, [_Z16separateChannelsPK6uchar4iiPhS2_S2__param_5];
	mov.u32 	%r6, %ctaid.x;
	mov.u32 	%r7, %ntid.x;
	mov.u32 	%r8, %tid.x;
	mad.lo.s32 	%r1, %r6, %r7, %r8;
	mov.u32 	%r9, %ctaid.y;
	mov.u32 	%r10, %ntid.y;
	mov.u32 	%r11, %tid.y;
	mad.lo.s32 	%r12, %r9, %r10, %r11;
	setp.ge.s32 	%p1, %r1, %r3;
	setp.ge.s32 	%p2, %r12, %r4;
	or.pred  	%p3, %p1, %p2;
	@%p3 bra 	$L__BB1_2;
	cvta.to.global.u64 	%rd5, %rd1;
	cvta.to.global.u64 	%rd6, %rd2;
	cvta.to.global.u64 	%rd7, %rd3;
	cvta.to.global.u64 	%rd8, %rd4;
	mad.lo.s32 	%r13, %r3, %r12, %r1;
	cvt.s64.s32 	%rd9, %r13;
	mul.wide.s32 	%rd10, %r13, 4;
	add.s64 	%rd11, %rd5, %rd10;
	ld.global.u8 	%rs1, [%rd11];
	add.s64 	%rd12, %rd6, %rd9;
	st.global.u8 	[%rd12], %rs1;
	ld.global.u8 	%rs2, [%rd11+1];
	add.s64 	%rd13, %rd7, %rd9;
	st.global.u8 	[%rd13], %rs2;
	ld.global.u8 	%rs3, [%rd11+2];
	add.s64 	%rd14, %rd8, %rd9;
	st.global.u8 	[%rd14], %rs3;
$L__BB1_2:
	ret;

}
	// .globl	_Z17recombineChannelsPKhS0_S0_P6uchar4ii
.visible .entry _Z17recombineChannelsPKhS0_S0_P6uchar4ii(
	.param .u64 .ptr .align 1 _Z17recombineChannelsPKhS0_S0_P6uchar4ii_param_0,
	.param .u64 .ptr .align 1 _Z17recombineChannelsPKhS0_S0_P6uchar4ii_param_1,
	.param .u64 .ptr .align 1 _Z17recombineChannelsPKhS0_S0_P6uchar4ii_param_2,
	.param .u64 .ptr .align 1 _Z17recombineChannelsPKhS0_S0_P6uchar4ii_param_3,
	.param .u32 _Z17recombineChannelsPKhS0_S0_P6uchar4ii_param_4,
	.param .u32 _Z17recombineChannelsPKhS0_S0_P6uchar4ii_param_5
)
{
	.reg .pred 	%p<4>;
	.reg .b32 	%r<20>;
	.reg .b64 	%rd<15>;

	ld.param.u64 	%rd1, [_Z17recombineChannelsPKhS0_S0_P6uchar4ii_param_0];
	ld.param.u64 	%rd2, [_Z17recombineChannelsPKhS0_S0_P6uchar4ii_param_1];
	ld.param.u64 	%rd3, [_Z17recombineChannelsPKhS0_S0_P6uchar4ii_param_2];
	ld.param.u64 	%rd4, [_Z17recombineChannelsPKhS0_S0_P6uchar4ii_param_3];
	ld.param.u32 	%r2, [_Z17recombineChannelsPKhS0_S0_P6uchar4ii_param_4];
	ld.param.u32 	%r4, [_Z17recombineChannelsPKhS0_S0_P6uchar4ii_param_5];
	mov.u32 	%r5, %ctaid.x;
	mov.u32 	%r6, %ntid.x;
	mov.u32 	%r7, %tid.x;
	mad.lo.s32 	%r8, %r5, %r6, %r7;
	mov.u32 	%r9, %ctaid.y;
	mov.u32 	%r10, %ntid.y;
	mov.u32 	%r11, %tid.y;
	mad.lo.s32 	%r12, %r9, %r10, %r11;
	mad.lo.s32 	%r1, %r4, %r12, %r8;
	setp.ge.s32 	%p1, %r8, %r4;
	setp.ge.s32 	%p2, %r12, %r2;
	or.pred  	%p3, %p1, %p2;
	@%p3 bra 	$L__BB2_2;
	cvta.to.global.u64 	%rd5, %rd1;
	cvta.to.global.u64 	%rd6, %rd2;
	cvta.to.global.u64 	%rd7, %rd3;
	cvta.to.global.u64 	%rd8, %rd4;
	cvt.s64.s32 	%rd9, %r1;
	add.s64 	%rd10, %rd5, %rd9;
	add.s64 	%rd11, %rd6, %rd9;
	add.s64 	%rd12, %rd7, %rd9;
	mul.wide.s32 	%rd13, %r1, 4;
	add.s64 	%rd14, %rd8, %rd13;
	ld.global.u8 	%r14, [%rd11];
	ld.global.u8 	%r15, [%rd10];
	prmt.b32 	%r16, %r15, %r14, 0x3340U;
	ld.global.u8 	%r17, [%rd12];
	prmt.b32 	%r18, %r17, 65535, 0x3340U;
	prmt.b32 	%r19, %r16, %r18, 0x5410U;
	st.global.u32 	[%rd14], %r19;
$L__BB2_2:
	ret;

}


// ===== COMPILED SASS (sm_100) =====

	.target	sm_100

	.elftype	@"ET_EXEC"


//--------------------- .note.nv.tkinfo           --------------------------
	.section	.note.nv.tkinfo,"",@"SHT_NOTE"
	.sectionflags	@"SHF_NOTE_NV_TKINFO"
	.tkinfo
        /*0018*/ 	.word	0x00000002
        /*0030*/ 	.string	""
        /*0030*/ 	.string	"ptxas"
        /*0030*/ 	.string	"Cuda compilation tools, release 13.0, V13.0.88"
        /*0030*/ 	.string	"Build cuda_13.0.r13.0/compiler.36424714_0"
        /*0030*/ 	.string	"-arch sm_100 -m 64 "



//--------------------- .note.nv.cuinfo           --------------------------
	.section	.note.nv.cuinfo,"",@"SHT_NOTE"
	.sectionflags	@"SHF_NOTE_NV_CUINFO"
        /*0018*/ 	.short	0x0002
        /*001a*/ 	.short	0x0064
        /*001c*/ 	.short	0x0082
	.zero		2


//--------------------- .nv.info                  --------------------------
	.section	.nv.info,"",@"SHT_CUDA_INFO"
	.align	4


	//----- nvinfo : EIATTR_REGCOUNT
	.align		4
        /*0000*/ 	.byte	0x04, 0x2f
        /*0002*/ 	.short	(.L_2 - .L_1)
	.align		4
.L_1:
        /*0004*/ 	.word	index@(_Z10box_filterPKhPhiiPKfi)
        /*0008*/ 	.word	0x00000020


	//----- nvinfo : EIATTR_FRAME_SIZE
	.align		4
.L_2:
        /*000c*/ 	.byte	0x04, 0x11
        /*000e*/ 	.short	(.L_4 - .L_3)
	.align		4
.L_3:
        /*0010*/ 	.word	index@(_Z10box_filterPKhPhiiPKfi)
        /*0014*/ 	.word	0x00000000


	//----- nvinfo : EIATTR_REGCOUNT
	.align		4
.L_4:
        /*0018*/ 	.byte	0x04, 0x2f
        /*001a*/ 	.short	(.L_6 - .L_5)
	.align		4
.L_5:
        /*001c*/ 	.word	index@(_Z16separateChannelsPK6uchar4iiPhS2_S2_)
        /*0020*/ 	.word	0x00000012


	//----- nvinfo : EIATTR_FRAME_SIZE
	.align		4
.L_6:
        /*0024*/ 	.byte	0x04, 0x11
        /*0026*/ 	.short	(.L_8 - .L_7)
	.align		4
.L_7:
        /*0028*/ 	.word	index@(_Z16separateChannelsPK6uchar4iiPhS2_S2_)
        /*002c*/ 	.word	0x00000000


	//----- nvinfo : EIATTR_REGCOUNT
	.align		4
.L_8:
        /*0030*/ 	.byte	0x04, 0x2f
        /*0032*/ 	.short	(.L_10 - .L_9)
	.align		4
.L_9:
        /*0034*/ 	.word	index@(_Z17recombineChannelsPKhS0_S0_P6uchar4ii)
        /*0038*/ 	.word	0x00000010


	//----- nvinfo : EIATTR_FRAME_SIZE
	.align		4
.L_10:
        /*003c*/ 	.byte	0x04, 0x11
        /*003e*/ 	.short	(.L_12 - .L_11)
	.align		4
.L_11:
        /*0040*/ 	.word	index@(_Z17recombineChannelsPKhS0_S0_P6uchar4ii)
        /*0044*/ 	.word	0x00000000


	//----- nvinfo : EIATTR_MIN_STACK_SIZE
	.align		4
.L_12:
        /*0048*/ 	.byte	0x04, 0x12
        /*004a*/ 	.short	(.L_14 - .L_13)
	.align		4
.L_13:
        /*004c*/ 	.word	index@(_Z17recombineChannelsPKhS0_S0_P6uchar4ii)
        /*0050*/ 	.word	0x00000000


	//----- nvinfo : EIATTR_MIN_STACK_SIZE
	.align		4
.L_14:
        /*0054*/ 	.byte	0x04, 0x12
        /*0056*/ 	.short	(.L_16 - .L_15)
	.align		4
.L_15:
        /*0058*/ 	.word	index@(_Z16separateChannelsPK6uchar4iiPhS2_S2_)
        /*005c*/ 	.word	0x00000000


	//----- nvinfo : EIATTR_MIN_STACK_SIZE
	.align		4
.L_16:
        /*0060*/ 	.byte	0x04, 0x12
        /*0062*/ 	.short	(.L_18 - .L_17)
	.align		4
.L_17:
        /*0064*/ 	.word	index@(_Z10box_filterPKhPhiiPKfi)
        /*0068*/ 	.word	0x00000000
.L_18:


//--------------------- .nv.compat                --------------------------
	.section	.nv.compat,"",@"SHT_CUDA_COMPAT_INFO"
	.align	4
        /*0000*/ 	.byte	0x02, 0x09, 0x00, 0x00, 0x02, 0x02, 0x01, 0x00, 0x02, 0x05, 0x05, 0x00, 0x03, 0x07, 0x01, 0x01
        /*0010*/ 	.byte	0x02, 0x03, 0x00, 0x00, 0x02, 0x06, 0x01, 0x00, 0x04, 0x0b, 0x08, 0x00, 0x09, 0x00, 0x00, 0x00
        /*0020*/ 	.byte	0x00, 0x00, 0x00, 0x00


//--------------------- .nv.info._Z17recombineChannelsPKhS0_S0_P6uchar4ii --------------------------
	.section	.nv.info._Z17recombineChannelsPKhS0_S0_P6uchar4ii,"",@"SHT_CUDA_INFO"
	.sectionflags	@""
	.align	4


	//----- nvinfo : EIATTR_CUDA_API_VERSION
	.align		4
        /*0000*/ 	.byte	0x04, 0x37
        /*0002*/ 	.short	(.L_20 - .L_19)
.L_19:
        /*0004*/ 	.word	0x00000082


	//----- nvinfo : EIATTR_KPARAM_INFO
	.align		4
.L_20:
        /*0008*/ 	.byte	0x04, 0x17
        /*000a*/ 	.short	(.L_22 - .L_21)
.L_21:
        /*000c*/ 	.word	0x00000000
        /*0010*/ 	.short	0x0005
        /*0012*/ 	.short	0x0024
        /*0014*/ 	.byte	0x00, 0xf0, 0x11, 0x00


	//----- nvinfo : EIATTR_KPARAM_INFO
	.align		4
.L_22:
        /*0018*/ 	.byte	0x04, 0x17
        /*001a*/ 	.short	(.L_24 - .L_23)
.L_23:
        /*001c*/ 	.word	0x00000000
        /*0020*/ 	.short	0x0004
        /*0022*/ 	.short	0x0020
        /*0024*/ 	.byte	0x00, 0xf0, 0x11, 0x00


	//----- nvinfo : EIATTR_KPARAM_INFO
	.align		4
.L_24:
        /*0028*/ 	.byte	0x04, 0x17
        /*002a*/ 	.short	(.L_26 - .L_25)
.L_25:
        /*002c*/ 	.word	0x00000000
        /*0030*/ 	.short	0x0003
        /*0032*/ 	.short	0x0018
        /*0034*/ 	.byte	0x00, 0xf5, 0x21, 0x00


	//----- nvinfo : EIATTR_KPARAM_INFO
	.align		4
.L_26:
        /*0038*/ 	.byte	0x04, 0x17
        /*003a*/ 	.short	(.L_28 - .L_27)
.L_27:
        /*003c*/ 	.word	0x00000000
        /*0040*/ 	.short	0x0002
        /*0042*/ 	.short	0x0010
        /*0044*/ 	.byte	0x00, 0xf5, 0x21, 0x00


	//----- nvinfo : EIATTR_KPARAM_INFO
	.align		4
.L_28:
        /*0048*/ 	.byte	0x04, 0x17
        /*004a*/ 	.short	(.L_30 - .L_29)
.L_29:
        /*004c*/ 	.word	0x00000000
        /*0050*/ 	.short	0x0001
        /*0052*/ 	.short	0x0008
        /*0054*/ 	.byte	0x00, 0xf5, 0x21, 0x00


	//----- nvinfo : EIATTR_KPARAM_INFO
	.align		4
.L_30:
        /*0058*/ 	.byte	0x04, 0x17
        /*005a*/ 	.short	(.L_32 - .L_31)
.L_31:
        /*005c*/ 	.word	0x00000000
        /*0060*/ 	.short	0x0000
        /*0062*/ 	.short	0x0000
        /*0064*/ 	.byte	0x00, 0xf5, 0x21, 0x00


	//----- nvinfo : EIATTR_SPARSE_MMA_MASK
	.align		4
.L_32:
        /*0068*/ 	.byte	0x03, 0x50
        /*006a*/ 	.short	0x0000


	//----- nvinfo : EIATTR_MAXREG_COUNT
	.align		4
        /*006c*/ 	.byte	0x03, 0x1b
        /*006e*/ 	.short	0x00ff


	//----- nvinfo : EIATTR_MERCURY_ISA_VERSION
	.align		4
        /*0070*/ 	.byte	0x03, 0x5f
        /*0072*/ 	.short	0x0101


	//----- nvinfo : EIATTR_VRC_CTA_INIT_COUNT
	.align		4
        /*0074*/ 	.byte	0x02, 0x4a
	.zero		1
	.zero		1


	//----- nvinfo : EIATTR_EXIT_INSTR_OFFSETS
	.align		4
        /*0078*/ 	.byte	0x04, 0x1c
        /*007a*/ 	.short	(.L_34 - .L_33)


	//   ....[0]....
.L_33:
        /*007c*/ 	.word	0x000000d0


	//   ....[1]....
        /*0080*/ 	.word	0x00000230


	//----- nvinfo : EIATTR_CBANK_PARAM_SIZE
	.align		4
.L_34:
        /*0084*/ 	.byte	0x03, 0x19
        /*0086*/ 	.short	0x0028


	//----- nvinfo : EIATTR_PARAM_CBANK
	.align		4
        /*0088*/ 	.byte	0x04, 0x0a
        /*008a*/ 	.short	(.L_36 - .L_35)
	.align		4
.L_35:
        /*008c*/ 	.word	index@(.nv.constant0._Z17recombineChannelsPKhS0_S0_P6uchar4ii)
        /*0090*/ 	.short	0x0380
        /*0092*/ 	.short	0x0028


	//----- nvinfo : EIATTR_SW_WAR
	.align		4
.L_36:
        /*0094*/ 	.byte	0x04, 0x36
        /*0096*/ 	.short	(.L_38 - .L_37)
.L_37:
        /*0098*/ 	.word	0x00000008
.L_38:


//--------------------- .nv.info._Z16separateChannelsPK6uchar4iiPhS2_S2_ --------------------------
	.section	.nv.info._Z16separateChannelsPK6uchar4iiPhS2_S2_,"",@"SHT_CUDA_INFO"
	.sectionflags	@""
	.align	4


	//----- nvinfo : EIATTR_CUDA_API_VERSION
	.align		4
        /*0000*/ 	.byte	0x04, 0x37
        /*0002*/ 	.short	(.L_40 - .L_39)
.L_39:
        /*0004*/ 	.word	0x00000082


	//----- nvinfo : EIATTR_KPARAM_INFO
	.align		4
.L_40:
        /*0008*/ 	.byte	0x04, 0x17
        /*000a*/ 	.short	(.L_42 - .L_41)
.L_41:
        /*000c*/ 	.word	0x00000000
        /*0010*/ 	.short	0x0005
        /*0012*/ 	.short	0x0020
        /*0014*/ 	.byte	0x00, 0xf5, 0x21, 0x00


	//----- nvinfo : EIATTR_KPARAM_INFO
	.align		4
.L_42:
        /*0018*/ 	.byte	0x04, 0x17
        /*001a*/ 	.short	(.L_44 - .L_43)
.L_43:
        /*001c*/ 	.word	0x00000000
        /*0020*/ 	.short	0x0004
        /*0022*/ 	.short	0x0018
        /*0024*/ 	.byte	0x00, 0xf5, 0x21, 0x00


	//----- nvinfo : EIATTR_KPARAM_INFO
	.align		4
.L_44:
        /*0028*/ 	.byte	0x04, 0x17
        /*002a*/ 	.short	(.L_46 - .L_45)
.L_45:
        /*002c*/ 	.word	0x00000000
        /*0030*/ 	.short	0x0003
        /*0032*/ 	.short	0x0010
        /*0034*/ 	.byte	0x00, 0xf5, 0x21, 0x00


	//----- nvinfo : EIATTR_KPARAM_INFO
	.align		4
.L_46:
        /*0038*/ 	.byte	0x04, 0x17
        /*003a*/ 	.short	(.L_48 - .L_47)
.L_47:
        /*003c*/ 	.word	0x00000000
        /*0040*/ 	.short	0x0002
        /*0042*/ 	.short	0x000c
        /*0044*/ 	.byte	0x00, 0xf0, 0x11, 0x00


	//----- nvinfo : EIATTR_KPARAM_INFO
	.align		4
.L_48:
        /*0048*/ 	.byte	0x04, 0x17
        /*004a*/ 	.short	(.L_50 - .L_49)
.L_49:
        /*004c*/ 	.word	0x00000000
        /*0050*/ 	.short	0x0001
        /*0052*/ 	.short	0x0008
        /*0054*/ 	.byte	0x00, 0xf0, 0x11, 0x00


	//----- nvinfo : EIATTR_KPARAM_INFO
	.align		4
.L_50:
        /*0058*/ 	.byte	0x04, 0x17
        /*005a*/ 	.short	(.L_52 - .L_51)
.L_51:
        /*005c*/ 	.word	0x00000000
        /*0060*/ 	.short	0x0000
        /*0062*/ 	.short	0x0000
        /*0064*/ 	.byte	0x00, 0xf5, 0x21, 0x00


	//----- nvinfo : EIATTR_SPARSE_MMA_MASK
	.align		4
.L_52:
        /*0068*/ 	.byte	0x03, 0x50
        /*006a*/ 	.short	0x0000


	//----- nvinfo : EIATTR_MAXREG_COUNT
	.align		4
        /*006c*/ 	.byte	0x03, 0x1b
        /*006e*/ 	.short	0x00ff


	//----- nvinfo : EIATTR_MERCURY_ISA_VERSION
	.align		4
        /*0070*/ 	.byte	0x03, 0x5f
        /*0072*/ 	.short	0x0101


	//----- nvinfo : EIATTR_VRC_CTA_INIT_COUNT
	.align		4
        /*0074*/ 	.byte	0x02, 0x4a
	.zero		1
	.zero		1


	//----- nvinfo : EIATTR_EXIT_INSTR_OFFSETS
	.align		4
        /*0078*/ 	.byte	0x04, 0x1c
        /*007a*/ 	.short	(.L_54 - .L_53)


	//   ....[0]....
.L_53:
        /*007c*/ 	.word	0x000000c0


	//   ....[1]....
        /*0080*/ 	.word	0x00000200


	//----- nvinfo : EIATTR_CBANK_PARAM_SIZE
	.align		4
.L_54:
        /*0084*/ 	.byte	0x03, 0x19
        /*0086*/ 	.short	0x0028


	//----- nvinfo : EIATTR_PARAM_CBANK
	.align		4
        /*0088*/ 	.byte	0x04, 0x0a
        /*008a*/ 	.short	(.L_56 - .L_55)
	.align		4
.L_55:
        /*008c*/ 	.word	index@(.nv.constant0._Z16separateChannelsPK6uchar4iiPhS2_S2_)
        /*0090*/ 	.short	0x0380
        /*0092*/ 	.short	0x0028


	//----- nvinfo : EIATTR_SW_WAR
	.align		4
.L_56:
        /*0094*/ 	.byte	0x04, 0x36
        /*0096*/ 	.short	(.L_58 - .L_57)
.L_57:
        /*0098*/ 	.word	0x00000008
.L_58:


//--------------------- .nv.info._Z10box_filterPKhPhiiPKfi --------------------------
	.section	.nv.info._Z10box_filterPKhPhiiPKfi,"",@"SHT_CUDA_INFO"
	.sectionflags	@""
	.align	4


	//----- nvinfo : EIATTR_CUDA_API_VERSION
	.align		4
        /*0000*/ 	.byte	0x04, 0x37
        /*0002*/ 	.short	(.L_60 - .L_59)
.L_59:
        /*0004*/ 	.word	0x00000082


	//----- nvinfo : EIATTR_KPARAM_INFO
	.align		4
.L_60:
        /*0008*/ 	.byte	0x04, 0x17
        /*000a*/ 	.short	(.L_62 - .L_61)
.L_61:
        /*000c*/ 	.word	0x00000000
        /*0010*/ 	.short	0x0005
        /*0012*/ 	.short	0x0020
        /*0014*/ 	.byte	0x00, 0xf0, 0x11, 0x00


	//----- nvinfo : EIATTR_KPARAM_INFO
	.align		4
.L_62:
        /*0018*/ 	.byte	0x04, 0x17
        /*001a*/ 	.short	(.L_64 - .L_63)
.L_63:
        /*001c*/ 	.word	0x00000000
        /*0020*/ 	.short	0x0004
        /*0022*/ 	.short	0x0018
        /*0024*/ 	.byte	0x00, 0xf5, 0x21, 0x00


	//----- nvinfo : EIATTR_KPARAM_INFO
	.align		4
.L_64:
        /*0028*/ 	.byte	0x04, 0x17
        /*002a*/ 	.short	(.L_66 - .L_65)
.L_65:
        /*002c*/ 	.word	0x00000000
        /*0030*/ 	.short	0x0003
        /*0032*/ 	.short	0x0014
        /*0034*/ 	.byte	0x00, 0xf0, 0x11, 0x00


	//----- nvinfo : EIATTR_KPARAM_INFO
	.align		4
.L_66:
        /*0038*/ 	.byte	0x04, 0x17
        /*003a*/ 	.short	(.L_68 - .L_67)
.L_67:
        /*003c*/ 	.word	0x00000000
        /*0040*/ 	.short	0x0002
        /*0042*/ 	.short	0x0010
        /*0044*/ 	.byte	0x00, 0xf0, 0x11, 0x00


	//----- nvinfo : EIATTR_KPARAM_INFO
	.align		4
.L_68:
        /*0048*/ 	.byte	0x04, 0x17
        /*004a*/ 	.short	(.L_70 - .L_69)
.L_69:
        /*004c*/ 	.word	0x00000000
        /*0050*/ 	.short	0x0001
        /*0052*/ 	.short	0x0008
        /*0054*/ 	.byte	0x00, 0xf5, 0x21, 0x00


	//----- nvinfo : EIATTR_KPARAM_INFO
	.align		4
.L_70:
        /*0058*/ 	.byte	0x04, 0x17
        /*005a*/ 	.short	(.L_72 - .L_71)
.L_71:
        /*005c*/ 	.word	0x00000000
        /*0060*/ 	.short	0x0000
        /*0062*/ 	.short	0x0000
        /*0064*/ 	.byte	0x00, 0xf5, 0x21, 0x00


	//----- nvinfo : EIATTR_SPARSE_MMA_MASK
	.align		4
.L_72:
        /*0068*/ 	.byte	0x03, 0x50
        /*006a*/ 	.short	0x0000


	//----- nvinfo : EIATTR_MAXREG_COUNT
	.align		4
        /*006c*/ 	.byte	0x03, 0x1b
        /*006e*/ 	.short	0x00ff


	//----- nvinfo : EIATTR_MERCURY_ISA_VERSION
	.align		4
        /*0070*/ 	.byte	0x03, 0x5f
        /*0072*/ 	.short	0x0101


	//----- nvinfo : EIATTR_VRC_CTA_INIT_COUNT
	.align		4
        /*0074*/ 	.byte	0x02, 0x4a
	.zero		1
	.zero		1


	//----- nvinfo : EIATTR_EXIT_INSTR_OFFSETS
	.align		4
        /*0078*/ 	.byte	0x04, 0x1c
        /*007a*/ 	.short	(.L_74 - .L_73)


	//   ....[0]....
.L_73:
        /*007c*/ 	.word	0x000000c0


	//   ....[1]....
        /*0080*/ 	.word	0x00000ff0


	//----- nvinfo : EIATTR_CBANK_PARAM_SIZE
	.align		4
.L_74:
        /*0084*/ 	.byte	0x03, 0x19
        /*0086*/ 	.short	0x0024


	//----- nvinfo : EIATTR_PARAM_CBANK
	.align		4
        /*0088*/ 	.byte	0x04, 0x0a
        /*008a*/ 	.short	(.L_76 - .L_75)
	.align		4
.L_75:
        /*008c*/ 	.word	index@(.nv.constant0._Z10box_filterPKhPhiiPKfi)
        /*0090*/ 	.short	0x0380
        /*0092*/ 	.short	0x0024


	//----- nvinfo : EIATTR_SW_WAR
	.align		4
.L_76:
        /*0094*/ 	.byte	0x04, 0x36
        /*0096*/ 	.short	(.L_78 - .L_77)
.L_77:
        /*0098*/ 	.word	0x00000008
.L_78:


//--------------------- .nv.callgraph             --------------------------
	.section	.nv.callgraph,"",@"SHT_CUDA_CALLGRAPH"
	.align	4
	.sectionentsize	8
	.align		4
        /*0000*/ 	.word	0x00000000
	.align		4
        /*0004*/ 	.word	0xffffffff
	.align		4
        /*0008*/ 	.word	0x00000000
	.align		4
        /*000c*/ 	.word	0xfffffffe
	.align		4
        /*0010*/ 	.word	0x00000000
	.align		4
        /*0014*/ 	.word	0xfffffffd
	.align		4
        /*0018*/ 	.word	0x00000000
	.align		4
        /*001c*/ 	.word	0xfffffffc


//--------------------- .nv.constant3             --------------------------
	.section	.nv.constant3,"a",@progbits
	.align	4
.nv.constant3:
	.type		filtro,@object
	.size		filtro,(.L_0 - filtro)
filtro:
	.zero		36
.L_0:


//--------------------- .text._Z17recombineChannelsPKhS0_S0_P6uchar4ii --------------------------
	.section	.text._Z17recombineChannelsPKhS0_S0_P6uchar4ii,"ax",@progbits
	.align	128
        .global         _Z17recombineChannelsPKhS0_S0_P6uchar4ii
        .type           _Z17recombineChannelsPKhS0_S0_P6uchar4ii,@function
        .size           _Z17recombineChannelsPKhS0_S0_P6uchar4ii,(.L_x_10 - _Z17recombineChannelsPKhS0_S0_P6uchar4ii)
        .other          _Z17recombineChannelsPKhS0_S0_P6uchar4ii,@"STO_CUDA_ENTRY STV_DEFAULT"
_Z17recombineChannelsPKhS0_S0_P6uchar4ii:
.text._Z17recombineChannelsPKhS0_S0_P6uchar4ii:
[----:B------:R-:W-:Y:S01]  /*0000*/  LDC R1, c[0x0][0x37c] ;  /* 0x0000df00ff017b82 */ /* 0x000fe20000000800 */
[----:B------:R-:W0:Y:S07]  /*0010*/  S2R R2, SR_TID.Y ;  /* 0x0000000000027919 */ /* 0x000e2e0000002200 */
[----:B------:R-:W1:Y:S01]  /*0020*/  LDC R0, c[0x0][0x360] ;  /* 0x0000d800ff007b82 */ /* 0x000e620000000800 */
[----:B------:R-:W2:Y:S01]  /*0030*/  LDCU.64 UR6, c[0x0][0x3a0] ;  /* 0x00007400ff0677ac */ /* 0x000ea20008000a00 */
[----:B------:R-:W1:Y:S06]  /*0040*/  S2R R5, SR_TID.X ;  /* 0x0000000000057919 */ /* 0x000e6c0000002100 */
[----:B------:R-:W0:Y:S08]  /*0050*/  S2UR UR5, SR_CTAID.Y ;  /* 0x00000000000579c3 */ /* 0x000e300000002600 */
[----:B------:R-:W0:Y:S08]  /*0060*/  LDC R3, c[0x0][0x364] ;  /* 0x0000d900ff037b82 */ /* 0x000e300000000800 */
[----:B------:R-:W1:Y:S01]  /*0070*/  S2UR UR4, SR_CTAID.X ;  /* 0x00000000000479c3 */ /* 0x000e620000002500 */
[----:B0-----:R-:W-:-:S05]  /*0080*/  IMAD R3, R3, UR5, R2 ;  /* 0x0000000503037c24 */ /* 0x001fca000f8e0202 */
[----:B--2---:R-:W-:Y:S01]  /*0090*/  ISETP.GE.AND P0, PT, R3, UR6, PT ;  /* 0x0000000603007c0c */ /* 0x004fe2000bf06270 */
[----:B-1----:R-:W-:-:S04]  /*00a0*/  IMAD R0, R0, UR4, R5 ;  /* 0x0000000400007c24 */ /* 0x002fc8000f8e0205 */
[----:B------:R-:W-:Y:S01]  /*00b0*/  IMAD R11, R3, UR7, R0 ;  /* 0x00000007030b7c24 */ /* 0x000fe2000f8e0200 */
[----:B------:R-:W-:-:S13]  /*00c0*/  ISETP.GE.OR P0, PT, R0, UR7, P0 ;  /* 0x0000000700007c0c */ /* 0x000fda0008706670 */
[----:B------:R-:W-:Y:S05]  /*00d0*/  @P0 EXIT ;  /* 0x000000000000094d */ /* 0x000fea0003800000 */
[----:B------:R-:W0:Y:S01]  /*00e0*/  LDCU.128 UR8, c[0x0][0x380] ;  /* 0x00007000ff0877ac */ /* 0x000e220008000c00 */
[----:B------:R-:W-:Y:S01]  /*00f0*/  SHF.R.S32.HI R0, RZ, 0x1f, R11 ;  /* 0x0000001fff007819 */ /* 0x000fe2000001140b */
[----:B------:R-:W1:Y:S01]  /*0100*/  LDC.64 R2, c[0x0][0x398] ;  /* 0x0000e600ff027b82 */ /* 0x000e620000000a00 */
[----:B------:R-:W2:Y:S01]  /*0110*/  LDCU.64 UR6, c[0x0][0x390] ;  /* 0x00007200ff0677ac */ /* 0x000ea20008000a00 */
[----:B------:R-:W3:Y:S01]  /*0120*/  LDCU.64 UR4, c[0x0][0x358] ;  /* 0x00006b00ff0477ac */ /* 0x000ee20008000a00 */
[C---:B0-----:R-:W-:Y:S02]  /*0130*/  IADD3 R6, P0, PT, R11.reuse, UR8, RZ ;  /* 0x000000080b067c10 */ /* 0x041fe4000ff1e0ff */
[C---:B------:R-:W-:Y:S02]  /*0140*/  IADD3 R4, P1, PT, R11.reuse, UR10, RZ ;  /* 0x0000000a0b047c10 */ /* 0x040fe4000ff3e0ff */
[----:B--2---:R-:W-:Y:S02]  /*0150*/  IADD3 R8, P2, PT, R11, UR6, RZ ;  /* 0x000000060b087c10 */ /* 0x004fe4000ff5e0ff */
[----:B------:R-:W-:-:S02]  /*0160*/  IADD3.X R7, PT, PT, R0, UR9, RZ, P0, !PT ;  /* 0x0000000900077c10 */ /* 0x000fc400087fe4ff */
[C---:B------:R-:W-:Y:S02]  /*0170*/  IADD3.X R5, PT, PT, R0.reuse, UR11, RZ, P1, !PT ;  /* 0x0000000b00057c10 */ /* 0x040fe40008ffe4ff */
[----:B------:R-:W-:Y:S02]  /*0180*/  IADD3.X R9, PT, PT, R0, UR7, RZ, P2, !PT ;  /* 0x0000000700097c10 */ /* 0x000fe400097fe4ff */
[----:B---3--:R-:W2:Y:S04]  /*0190*/  LDG.E.U8 R7, desc[UR4][R6.64] ;  /* 0x0000000406077981 */ /* 0x008ea8000c1e1100 */
[----:B------:R-:W2:Y:S04]  /*01a0*/  LDG.E.U8 R4, desc[UR4][R4.64] ;  /* 0x0000000404047981 */ /* 0x000ea8000c1e1100 */
[----:B------:R-:W3:Y:S01]  /*01b0*/  LDG.E.U8 R8, desc[UR4][R8.64] ;  /* 0x0000000408087981 */ /* 0x000ee2000c1e1100 */
[----:B------:R-:W-:Y:S01]  /*01c0*/  UMOV UR6, 0x3340 ;  /* 0x0000334000067882 */ /* 0x000fe20000000000 */
[----:B-1----:R-:W-:-:S04]  /*01d0*/  IMAD.WIDE R2, R11, 0x4, R2 ;  /* 0x000000040b027825 */ /* 0x002fc800078e0202 */
[----:B------:R-:W-:Y:S01]  /*01e0*/  IMAD.U32 R13, RZ, RZ, UR6 ;  /* 0x00000006ff0d7e24 */ /* 0x000fe2000f8e00ff */
[----:B--2---:R-:W-:-:S04]  /*01f0*/  PRMT R0, R7, 0x3340, R4 ;  /* 0x0000334007007816 */ /* 0x004fc80000000004 */
[----:B---3--:R-:W-:-:S04]  /*0200*/  PRMT R13, R8, R13, 0xffff ;  /* 0x0000ffff080d7416 */ /* 0x008fc8000000000d */
[----:B------:R-:W-:-:S05]  /*0210*/  PRMT R13, R0, 0x5410, R13 ;  /* 0x00005410000d7816 */ /* 0x000fca000000000d */
[----:B------:R-:W-:Y:S01]  /*0220*/  STG.E desc[UR4][R2.64], R13 ;  /* 0x0000000d02007986 */ /* 0x000fe2000c101904 */
[----:B------:R-:W-:Y:S05]  /*0230*/  EXIT ;  /* 0x000000000000794d */ /* 0x000fea0003800000 */
.L_x_0:
[----:B------:R-:W-:-:S00]  /*0240*/  BRA `(.L_x_0) ;  /* 0xfffffffc00fc7947 */ /* 0x000fc0000383ffff */
[----:B------:R-:W-:-:S00]  /*0250*/  NOP ;  /* 0x0000000000007918 */ /* 0x000fc00000000000 */
        /* <DEDUP_REMOVED lines=10> */
.L_x_10:


//--------------------- .text._Z16separateChannelsPK6uchar4iiPhS2_S2_ --------------------------
	.section	.text._Z16separateChannelsPK6uchar4iiPhS2_S2_,"ax",@progbits
	.align	128
        .global         _Z16separateChannelsPK6uchar4iiPhS2_S2_
        .type           _Z16separateChannelsPK6uchar4iiPhS2_S2_,@function
        .size           _Z16separateChannelsPK6uchar4iiPhS2_S2_,(.L_x_11 - _Z16separateChannelsPK6uchar4iiPhS2_S2_)
        .other          _Z16separateChannelsPK6uchar4iiPhS2_S2_,@"STO_CUDA_ENTRY STV_DEFAULT"
_Z16separateChannelsPK6uchar4iiPhS2_S2_:
.text._Z16separateChannelsPK6uchar4iiPhS2_S2_:
        /* <DEDUP_REMOVED lines=10> */
[----:B-1----:R-:W-:-:S05]  /*00a0*/  IMAD R0, R0, UR4, R3 ;  /* 0x0000000400007c24 */ /* 0x002fca000f8e0203 */
[----:B------:R-:W-:-:S13]  /*00b0*/  ISETP.GE.OR P0, PT, R0, UR7, P0 ;  /* 0x0000000700007c0c */ /* 0x000fda0008706670 */
[----:B------:R-:W-:Y:S05]  /*00c0*/  @P0 EXIT ;  /* 0x000000000000094d */ /* 0x000fea0003800000 */
[----:B------:R-:W0:Y:S01]  /*00d0*/  LDC.64 R2, c[0x0][0x380] ;  /* 0x0000e000ff027b82 */ /* 0x000e220000000a00 */
[----:B------:R-:W1:Y:S01]  /*00e0*/  LDCU.64 UR4, c[0x0][0x358] ;  /* 0x00006b00ff0477ac */ /* 0x000e620008000a00 */
[----:B------:R-:W-:Y:S01]  /*00f0*/  IMAD R9, R5, UR7, R0 ;  /* 0x0000000705097c24 */ /* 0x000fe2000f8e0200 */
[----:B------:R-:W2:Y:S03]  /*0100*/  LDCU.128 UR8, c[0x0][0x390] ;  /* 0x00007200ff0877ac */ /* 0x000ea60008000c00 */
[----:B0-----:R-:W-:-:S05]  /*0110*/  IMAD.WIDE R2, R9, 0x4, R2 ;  /* 0x0000000409027825 */ /* 0x001fca00078e0202 */
[----:B-1----:R-:W3:Y:S01]  /*0120*/  LDG.E.U8 R11, desc[UR4][R2.64] ;  /* 0x00000004020b7981 */ /* 0x002ee2000c1e1100 */
[----:B--2---:R-:W-:Y:S02]  /*0130*/  IADD3 R4, P0, PT, R9, UR8, RZ ;  /* 0x0000000809047c10 */ /* 0x004fe4000ff1e0ff */
[----:B------:R-:W-:-:S04]  /*0140*/  SHF.R.S32.HI R0, RZ, 0x1f, R9 ;  /* 0x0000001fff007819 */ /* 0x000fc80000011409 */
[----:B------:R-:W-:Y:S01]  /*0150*/  IADD3.X R5, PT, PT, R0, UR9, RZ, P0, !PT ;  /* 0x0000000900057c10 */ /* 0x000fe200087fe4ff */
[----:B------:R-:W0:Y:S04]  /*0160*/  LDCU.64 UR8, c[0x0][0x3a0] ;  /* 0x00007400ff0877ac */ /* 0x000e280008000a00 */
[----:B---3--:R-:W-:Y:S04]  /*0170*/  STG.E.U8 desc[UR4][R4.64], R11 ;  /* 0x0000000b04007986 */ /* 0x008fe8000c101104 */
[----:B------:R-:W2:Y:S01]  /*0180*/  LDG.E.U8 R13, desc[UR4][R2.64+0x1] ;  /* 0x00000104020d7981 */ /* 0x000ea2000c1e1100 */
[----:B------:R-:W-:-:S04]  /*0190*/  IADD3 R6, P0, PT, R9, UR10, RZ ;  /* 0x0000000a09067c10 */ /* 0x000fc8000ff1e0ff */
[----:B------:R-:W-:Y:S02]  /*01a0*/  IADD3.X R7, PT, PT, R0, UR11, RZ, P0, !PT ;  /* 0x0000000b00077c10 */ /* 0x000fe400087fe4ff */
[----:B0-----:R-:W-:-:S03]  /*01b0*/  IADD3 R8, P0, PT, R9, UR8, RZ ;  /* 0x0000000809087c10 */ /* 0x001fc6000ff1e0ff */
[----:B--2---:R-:W-:Y:S04]  /*01c0*/  STG.E.U8 desc[UR4][R6.64], R13 ;  /* 0x0000000d06007986 */ /* 0x004fe8000c101104 */
[----:B------:R-:W2:Y:S01]  /*01d0*/  LDG.E.U8 R15, desc[UR4][R2.64+0x2] ;  /* 0x00000204020f7981 */ /* 0x000ea2000c1e1100 */
[----:B------:R-:W-:-:S05]  /*01e0*/  IADD3.X R9, PT, PT, R0, UR9, RZ, P0, !PT ;  /* 0x0000000900097c10 */ /* 0x000fca00087fe4ff */
[----:B--2---:R-:W-:Y:S01]  /*01f0*/  STG.E.U8 desc[UR4][R8.64], R15 ;  /* 0x0000000f08007986 */ /* 0x004fe2000c101104 */
[----:B------:R-:W-:Y:S05]  /*0200*/  EXIT ;  /* 0x000000000000794d */ /* 0x000fea0003800000 */
.L_x_1:
        /* <DEDUP_REMOVED lines=15> */
.L_x_11:


//--------------------- .text._Z10box_filterPKhPhiiPKfi --------------------------
	.section	.text._Z10box_filterPKhPhiiPKfi,"ax",@progbits
	.align	128
        .global         _Z10box_filterPKhPhiiPKfi
        .type           _Z10box_filterPKhPhiiPKfi,@function
        .size           _Z10box_filterPKhPhiiPKfi,(.L_x_12 - _Z10box_filterPKhPhiiPKfi)
        .other          _Z10box_filterPKhPhiiPKfi,@"STO_CUDA_ENTRY STV_DEFAULT"
_Z10box_filterPKhPhiiPKfi:
.text._Z10box_filterPKhPhiiPKfi:
        /* <DEDUP_REMOVED lines=13> */
[----:B------:R-:W0:Y:S01]  /*00d0*/  LDCU UR4, c[0x0][0x3a0] ;  /* 0x00007400ff0477ac */ /* 0x000e220008000800 */
[----:B------:R-:W-:Y:S01]  /*00e0*/  IMAD.MOV.U32 R26, RZ, RZ, RZ ;  /* 0x000000ffff1a7224 */ /* 0x000fe200078e00ff */
[----:B------:R-:W1:Y:S01]  /*00f0*/  LDCU.64 UR8, c[0x0][0x358] ;  /* 0x00006b00ff0877ac */ /* 0x000e620008000a00 */
[----:B0-----:R-:W-:-:S09]  /*0100*/  UISETP.GE.AND UP0, UPT, UR4, 0x1, UPT ;  /* 0x000000010400788c */ /* 0x001fd2000bf06270 */
[----:B-1----:R-:W-:Y:S05]  /*0110*/  BRA.U !UP0, `(.L_x_2) ;  /* 0x0000000d08987547 */ /* 0x002fea000b800000 */
[----:B------:R-:W-:Y:S01]  /*0120*/  USHF.R.U32.HI UR5, URZ, 0x1, UR4 ;  /* 0x00000001ff057899 */ /* 0x000fe20008011604 */
[----:B------:R-:W-:Y:S01]  /*0130*/  IMAD.MOV.U32 R26, RZ, RZ, RZ ;  /* 0x000000ffff1a7224 */ /* 0x000fe200078e00ff */
[----:B------:R-:W-:Y:S01]  /*0140*/  UIADD3 UR6, UPT, UPT, UR11, -0x1, URZ ;  /* 0xffffffff0b067890 */ /* 0x000fe2000fffe0ff */
[----:B------:R-:W-:Y:S01]  /*0150*/  IMAD.MOV.U32 R4, RZ, RZ, RZ ;  /* 0x000000ffff047224 */ /* 0x000fe200078e00ff */
[----:B------:R-:W-:Y:S02]  /*0160*/  UIADD3 UR7, UPT, UPT, UR10, -0x1, URZ ;  /* 0xffffffff0a077890 */ /* 0x000fe4000fffe0ff */
[----:B------:R-:W-:Y:S01]  /*0170*/  VIADD R5, R3, -UR5 ;  /* 0x8000000503057c36 */ /* 0x000fe20008000000 */
[----:B------:R-:W-:Y:S01]  /*0180*/  ULOP3.LUT UR4, UR4, 0x7ffffff8, URZ, 0xc0, !UPT ;  /* 0x7ffffff804047892 */ /* 0x000fe2000f8ec0ff */
[----:B------:R-:W-:-:S11]  /*0190*/  VIADD R6, R0, -UR5 ;  /* 0x8000000500067c36 */ /* 0x000fd60008000000 */
.L_x_8:
[----:B------:R-:W0:Y:S01]  /*01a0*/  LDC R7, c[0x0][0x3a0] ;  /* 0x0000e800ff077b82 */ /* 0x000e220000000800 */
[----:B------:R-:W-:Y:S02]  /*01b0*/  IMAD.MOV.U32 R23, RZ, RZ, RZ ;  /* 0x000000ffff177224 */ /* 0x000fe400078e00ff */
[----:B0-----:R-:W-:-:S05]  /*01c0*/  VIADD R2, R7, 0xffffffff ;  /* 0xffffffff07027836 */ /* 0x001fca0000000000 */
[----:B------:R-:W-:-:S13]  /*01d0*/  ISETP.GE.U32.AND P0, PT, R2, 0x7, PT ;  /* 0x000000070200780c */ /* 0x000fda0003f06070 */
[----:B------:R-:W-:Y:S05]  /*01e0*/  @!P0 BRA `(.L_x_3) ;  /* 0x0000000400b48947 */ /* 0x000fea0003800000 */
[----:B------:R-:W0:Y:S01]  /*01f0*/  LDC.64 R16, c[0x0][0x398] ;  /* 0x0000e600ff107b82 */ /* 0x000e220000000a00 */
[----:B------:R-:W-:Y:S01]  /*0200*/  VIADD R15, R6, 0x3 ;  /* 0x00000003060f7836 */ /* 0x000fe20000000000 */
[----:B------:R-:W1:Y:S01]  /*0210*/  LDCU UR14, c[0x0][0x394] ;  /* 0x00007280ff0e77ac */ /* 0x000e620008000800 */
[----:B------:R-:W-:Y:S02]  /*0220*/  IMAD.IADD R10, R4, 0x1, R7 ;  /* 0x00000001040a7824 */ /* 0x000fe400078e0207 */
[C-C-:B------:R-:W-:Y:S01]  /*0230*/  IMAD R2, R7.reuse, 0x2, R4.reuse ;  /* 0x0000000207027824 */ /* 0x140fe200078e0204 */
[----:B------:R-:W2:Y:S01]  /*0240*/  LDCU.64 UR12, c[0x0][0x380] ;  /* 0x00007000ff0c77ac */ /* 0x000ea20008000a00 */
[C-C-:B------:R-:W-:Y:S02]  /*0250*/  IMAD R12, R7.reuse, 0x3, R4.reuse ;  /* 0x00000003070c7824 */ /* 0x140fe400078e0204 */
[C-C-:B------:R-:W-:Y:S01]  /*0260*/  IMAD R14, R7.reuse, 0x4, R4.reuse ;  /* 0x00000004070e7824 */ /* 0x140fe200078e0204 */
[----:B------:R-:W-:Y:S01]  /*0270*/  UIADD3 UR5, UPT, UPT, -UR4, URZ, URZ ;  /* 0x000000ff04057290 */ /* 0x000fe2000fffe1ff */
[----:B------:R-:W-:-:S02]  /*0280*/  IMAD R9, R7, 0x5, R4 ;  /* 0x0000000507097824 */ /* 0x000fc400078e0204 */
[C-C-:B------:R-:W-:Y:S02]  /*0290*/  IMAD R11, R7.reuse, 0x6, R4.reuse ;  /* 0x00000006070b7824 */ /* 0x140fe400078e0204 */
[--C-:B------:R-:W-:Y:S02]  /*02a0*/  IMAD R8, R7, 0x7, R4.reuse ;  /* 0x0000000707087824 */ /* 0x100fe400078e0204 */
[----:B------:R-:W-:-:S07]  /*02b0*/  IMAD.MOV.U32 R13, RZ, RZ, R4 ;  /* 0x000000ffff0d7224 */ /* 0x000fce00078e0004 */
.L_x_4:
[----:B------:R-:W-:Y:S01]  /*02c0*/  VIADDMNMX R27, R5, R4, RZ, !PT ;  /* 0x00000004051b7246 */ /* 0x000fe200078001ff */
[----:B0-----:R-:W-:Y:S01]  /*02d0*/  IMAD.WIDE.U32 R22, R13, 0x4, R16 ;  /* 0x000000040d167825 */ /* 0x001fe200078e0010 */
[----:B------:R-:W-:Y:S02]  /*02e0*/  VIADDMNMX R18, R15, 0xfffffffd, RZ, !PT ;  /* 0xfffffffd0f127846 */ /* 0x000fe400078001ff */
[----:B------:R-:W-:Y:S02]  /*02f0*/  VIMNMX R27, PT, PT, R27, UR6, PT ;  /* 0x000000061b1b7c48 */ /* 0x000fe4000bfe0100 */
[----:B------:R-:W-:Y:S01]  /*0300*/  VIMNMX R18, PT, PT, R18, UR7, PT ;  /* 0x0000000712127c48 */ /* 0x000fe2000bfe0100 */
[----:B------:R0:W3:Y:S04]  /*0310*/  LDG.E.CONSTANT R23, desc[UR8][R22.64] ;  /* 0x0000000816177981 */ /* 0x0000e8000c1e9900 */
[----:B-1----:R-:W-:-:S05]  /*0320*/  IMAD R18, R18, UR14, R27 ;  /* 0x0000000e12127c24 */ /* 0x002fca000f8e021b */
[----:B--2---:R-:W-:-:S04]  /*0330*/  IADD3 R20, P0, PT, R18, UR12, RZ ;  /* 0x0000000c12147c10 */ /* 0x004fc8000ff1e0ff */
[----:B------:R-:W-:-:S05]  /*0340*/  LEA.HI.X.SX32 R21, R18, UR13, 0x1, P0 ;  /* 0x0000000d12157c11 */ /* 0x000fca00080f0eff */
[----:B------:R-:W2:Y:S01]  /*0350*/  LDG.E.U8 R20, desc[UR8][R20.64] ;  /* 0x0000000814147981 */ /* 0x000ea2000c1e1100 */
[----:B------:R-:W-:-:S04]  /*0360*/  VIADDMNMX R18, R15, 0xfffffffe, RZ, !PT ;  /* 0xfffffffe0f127846 */ /* 0x000fc800078001ff */
[----:B------:R-:W-:-:S05]  /*0370*/  VIMNMX R18, PT, PT, R18, UR7, PT ;  /* 0x0000000712127c48 */ /* 0x000fca000bfe0100 */
[----:B------:R-:W-:-:S05]  /*0380*/  IMAD R18, R18, UR14, R27 ;  /* 0x0000000e12127c24 */ /* 0x000fca000f8e021b */
[----:B------:R-:W-:-:S04]  /*0390*/  IADD3 R24, P0, PT, R18, UR12, RZ ;  /* 0x0000000c12187c10 */ /* 0x000fc8000ff1e0ff */
[----:B------:R-:W-:Y:S01]  /*03a0*/  LEA.HI.X.SX32 R25, R18, UR13, 0x1, P0 ;  /* 0x0000000d12197c11 */ /* 0x000fe200080f0eff */
[----:B------:R-:W-:-:S04]  /*03b0*/  IMAD.WIDE.U32 R18, R10, 0x4, R16 ;  /* 0x000000040a127825 */ /* 0x000fc800078e0010 */
[----:B------:R-:W4:Y:S04]  /*03c0*/  LDG.E.U8 R28, desc[UR8][R24.64] ;  /* 0x00000008181c7981 */ /* 0x000f28000c1e1100 */
[----:B------:R1:W5:Y:S01]  /*03d0*/  LDG.E.CONSTANT R29, desc[UR8][R18.64] ;  /* 0x00000008121d7981 */ /* 0x000362000c1e9900 */
[----:B0-----:R-:W-:Y:S02]  /*03e0*/  VIMNMX R22, PT, PT, RZ, R15, !PT ;  /* 0x0000000fff167248 */ /* 0x001fe40007fe0100 */
[----:B-1----:R-:W-:-:S04]  /*03f0*/  VIADDMNMX R18, R15, 0xffffffff, RZ, !PT ;  /* 0xffffffff0f127846 */ /* 0x002fc800078001ff */
[----:B------:R-:W-:Y:S02]  /*0400*/  VIMNMX R21, PT, PT, R18, UR7, PT ;  /* 0x0000000712157c48 */ /* 0x000fe4000bfe0100 */
[----:B------:R-:W-:-:S03]  /*0410*/  VIMNMX R22, PT, PT, R22, UR7, PT ;  /* 0x0000000716167c48 */ /* 0x000fc6000bfe0100 */
[--C-:B------:R-:W-:Y:S02]  /*0420*/  IMAD R21, R21, UR14, R27.reuse ;  /* 0x0000000e15157c24 */ /* 0x100fe4000f8e021b */
[----:B------:R-:W-:Y:S02]  /*0430*/  IMAD R22, R22, UR14, R27 ;  /* 0x0000000e16167c24 */ /* 0x000fe4000f8e021b */
[----:B------:R-:W-:Y:S01]  /*0440*/  IMAD.WIDE.U32 R24, R12, 0x4, R16 ;  /* 0x000000040c187825 */ /* 0x000fe200078e0010 */
[----:B--2---:R-:W-:-:S05]  /*0450*/  I2FP.F32.U32 R20, R20 ;  /* 0x0000001400147245 */ /* 0x004fca0000201000 */
[----:B---3--:R-:W-:Y:S01]  /*0460*/  FFMA R26, R23, R20, R26 ;  /* 0x00000014171a7223 */ /* 0x008fe2000000001a */
[----:B------:R-:W-:-:S04]  /*0470*/  IADD3 R20, P0, PT, R21, UR12, RZ ;  /* 0x0000000c15147c10 */ /* 0x000fc8000ff1e0ff */
[----:B------:R-:W-:Y:S02]  /*0480*/  LEA.HI.X.SX32 R21, R21, UR13, 0x1, P0 ;  /* 0x0000000d15157c11 */ /* 0x000fe400080f0eff */
[----:B------:R-:W-:-:S03]  /*0490*/  IADD3 R18, P0, PT, R22, UR12, RZ ;  /* 0x0000000c16127c10 */ /* 0x000fc6000ff1e0ff */
[----:B------:R0:W2:Y:S01]  /*04a0*/  LDG.E.U8 R20, desc[UR8][R20.64] ;  /* 0x0000000814147981 */ /* 0x0000a2000c1e1100 */
[----:B------:R-:W-:Y:S01]  /*04b0*/  LEA.HI.X.SX32 R19, R22, UR13, 0x1, P0 ;  /* 0x0000000d16137c11 */ /* 0x000fe200080f0eff */
[----:B------:R-:W-:-:S04]  /*04c0*/  IMAD.WIDE.U32 R22, R2, 0x4, R16 ;  /* 0x0000000402167825 */ /* 0x000fc800078e0010 */
[----:B------:R-:W3:Y:S01]  /*04d0*/  LDG.E.U8 R18, desc[UR8][R18.64] ;  /* 0x0000000812127981 */ /* 0x000ee2000c1e1100 */
[----:B0-----:R-:W-:-:S03]  /*04e0*/  VIADDMNMX R21, R15, 0x1, RZ, !PT ;  /* 0x000000010f157846 */ /* 0x001fc600078001ff */
[----:B------:R-:W3:Y:S04]  /*04f0*/  LDG.E.CONSTANT R22, desc[UR8][R22.64] ;  /* 0x0000000816167981 */ /* 0x000ee8000c1e9900 */
[----:B------:R0:W3:Y:S01]  /*0500*/  LDG.E.CONSTANT R19, desc[UR8][R24.64] ;  /* 0x0000000818137981 */ /* 0x0000e2000c1e9900 */
[----:B----4-:R-:W-:Y:S02]  /*0510*/  I2FP.F32.U32 R28, R28 ;  /* 0x0000001c001c7245 */ /* 0x010fe40000201000 */
[----:B0-----:R-:W-:-:S03]  /*0520*/  VIMNMX R24, PT, PT, R21, UR7, PT ;  /* 0x0000000715187c48 */ /* 0x001fc6000bfe0100 */
[----:B-----5:R-:W-:Y:S02]  /*0530*/  FFMA R21, R29, R28, R26 ;  /* 0x0000001c1d157223 */ /* 0x020fe4000000001a */
[----:B------:R-:W-:-:S05]  /*0540*/  IMAD R24, R24, UR14, R27 ;  /* 0x0000000e18187c24 */ /* 0x000fca000f8e021b */
[----:B------:R-:W-:-:S04]  /*0550*/  IADD3 R28, P0, PT, R24, UR12, RZ ;  /* 0x0000000c181c7c10 */ /* 0x000fc8000ff1e0ff */
[----:B------:R-:W-:Y:S01]  /*0560*/  LEA.HI.X.SX32 R29, R24, UR13, 0x1, P0 ;  /* 0x0000000d181d7c11 */ /* 0x000fe200080f0eff */
[----:B------:R-:W-:-:S04]  /*0570*/  IMAD.WIDE.U32 R24, R14, 0x4, R16 ;  /* 0x000000040e187825 */ /* 0x000fc800078e0010 */
[----:B------:R-:W4:Y:S04]  /*0580*/  LDG.E.U8 R28, desc[UR8][R28.64] ;  /* 0x000000081c1c7981 */ /* 0x000f28000c1e1100 */
[----:B------:R0:W5:Y:S01]  /*0590*/  LDG.E.CONSTANT R23, desc[UR8][R24.64] ;  /* 0x0000000818177981 */ /* 0x000162000c1e9900 */
[----:B--2---:R-:W-:Y:S02]  /*05a0*/  I2FP.F32.U32 R20, R20 ;  /* 0x0000001400147245 */ /* 0x004fe40000201000 */
[----:B---3--:R-:W-:-:S03]  /*05b0*/  I2FP.F32.U32 R18, R18 ;  /* 0x0000001200127245 */ /* 0x008fc60000201000 */
[----:B------:R-:W-:Y:S01]  /*05c0*/  FFMA R20, R22, R20, R21 ;  /* 0x0000001416147223 */ /* 0x000fe20000000015 */
[----:B------:R-:W-:-:S03]  /*05d0*/  VIADDMNMX R21, R15, 0x2, RZ, !PT ;  /* 0x000000020f157846 */ /* 0x000fc600078001ff */
[----:B------:R-:W-:Y:S01]  /*05e0*/  FFMA R26, R19, R18, R20 ;  /* 0x00000012131a7223 */ /* 0x000fe20000000014 */
[C---:B------:R-:W-:Y:S01]  /*05f0*/  VIADDMNMX R19, R15.reuse, 0x3, RZ, !PT ;  /* 0x000000030f137846 */ /* 0x040fe200078001ff */
[----:B------:R-:W-:Y:S01]  /*0600*/  VIADD R18, R15, 0x4 ;  /* 0x000000040f127836 */ /* 0x000fe20000000000 */
[----:B------:R-:W-:Y:S02]  /*0610*/  VIMNMX R20, PT, PT, R21, UR7, PT ;  /* 0x0000000715147c48 */ /* 0x000fe4000bfe0100 */
[----:B------:R-:W-:Y:S02]  /*0620*/  VIMNMX R22, PT, PT, R19, UR7, PT ;  /* 0x0000000713167c48 */ /* 0x000fe4000bfe0100 */
[----:B------:R-:W-:Y:S01]  /*0630*/  VIMNMX R18, PT, PT, RZ, R18, !PT ;  /* 0x00000012ff127248 */ /* 0x000fe20007fe0100 */
[--C-:B------:R-:W-:Y:S02]  /*0640*/  IMAD R19, R20, UR14, R27.reuse ;  /* 0x0000000e14137c24 */ /* 0x100fe4000f8e021b */
[----:B------:R-:W-:Y:S01]  /*0650*/  IMAD R22, R22, UR14, R27 ;  /* 0x0000000e16167c24 */ /* 0x000fe2000f8e021b */
[----:B0-----:R-:W-:-:S02]  /*0660*/  VIMNMX R24, PT, PT, R18, UR7, PT ;  /* 0x0000000712187c48 */ /* 0x001fc4000bfe0100 */
[C---:B------:R-:W-:Y:S02]  /*0670*/  IADD3 R18, P0, PT, R19.reuse, UR12, RZ ;  /* 0x0000000c13127c10 */ /* 0x040fe4000ff1e0ff */
[----:B------:R-:W-:Y:S01]  /*0680*/  IADD3 R20, P1, PT, R22, UR12, RZ ;  /* 0x0000000c16147c10 */ /* 0x000fe2000ff3e0ff */
[----:B------:R-:W-:Y:S01]  /*0690*/  IMAD R24, R24, UR14, R27 ;  /* 0x0000000e18187c24 */ /* 0x000fe2000f8e021b */
[----:B------:R-:W-:Y:S02]  /*06a0*/  LEA.HI.X.SX32 R19, R19, UR13, 0x1, P0 ;  /* 0x0000000d13137c11 */ /* 0x000fe400080f0eff */
[----:B------:R-:W-:Y:S02]  /*06b0*/  LEA.HI.X.SX32 R21, R22, UR13, 0x1, P1 ;  /* 0x0000000d16157c11 */ /* 0x000fe400088f0eff */
[----:B------:R-:W-:Y:S01]  /*06c0*/  IADD3 R22, P0, PT, R24, UR12, RZ ;  /* 0x0000000c18167c10 */ /* 0x000fe2000ff1e0ff */
[----:B------:R5:W2:Y:S04]  /*06d0*/  LDG.E.U8 R18, desc[UR8][R18.64] ;  /* 0x0000000812127981 */ /* 0x000aa8000c1e1100 */
[----:B------:R-:W3:Y:S01]  /*06e0*/  LDG.E.U8 R20, desc[UR8][R20.64] ;  /* 0x0000000814147981 */ /* 0x000ee2000c1e1100 */
[----:B----4-:R-:W-:-:S05]  /*06f0*/  I2FP.F32.U32 R28, R28 ;  /* 0x0000001c001c7245 */ /* 0x010fca0000201000 */
[----:B-----5:R-:W-:Y:S01]  /*0700*/  FFMA R19, R23, R28, R26 ;  /* 0x0000001c17137223 */ /* 0x020fe2000000001a */
[----:B------:R-:W-:Y:S01]  /*0710*/  IMAD.WIDE.U32 R26, R9, 0x4, R16 ;  /* 0x00000004091a7825 */ /* 0x000fe200078e0010 */
[----:B------:R-:W-:-:S03]  /*0720*/  LEA.HI.X.SX32 R23, R24, UR13, 0x1, P0 ;  /* 0x0000000d18177c11 */ /* 0x000fc600080f0eff */
[--C-:B------:R-:W-:Y:S02]  /*0730*/  IMAD.WIDE.U32 R24, R11, 0x4, R16.reuse ;  /* 0x000000040b187825 */ /* 0x100fe400078e0010 */
[----:B------:R-:W4:Y:S02]  /*0740*/  LDG.E.CONSTANT R26, desc[UR8][R26.64] ;  /* 0x000000081a1a7981 */ /* 0x000f24000c1e9900 */
[----:B------:R-:W-:Y:S02]  /*0750*/  IMAD.WIDE.U32 R28, R8, 0x4, R16 ;  /* 0x00000004081c7825 */ /* 0x000fe400078e0010 */
[----:B------:R-:W5:Y:S04]  /*0760*/  LDG.E.U8 R22, desc[UR8][R22.64] ;  /* 0x0000000816167981 */ /* 0x000f68000c1e1100 */
[----:B------:R-:W5:Y:S04]  /*0770*/  LDG.E.CONSTANT R24, desc[UR8][R24.64] ;  /* 0x0000000818187981 */ /* 0x000f68000c1e9900 */
[----:B------:R-:W5:Y:S01]  /*0780*/  LDG.E.CONSTANT R28, desc[UR8][R28.64] ;  /* 0x000000081c1c7981 */ /* 0x000f62000c1e9900 */
[----:B------:R-:W-:-:S04]  /*0790*/  UIADD3 UR5, UPT, UPT, UR5, 0x8, URZ ;  /* 0x0000000805057890 */ /* 0x000fc8000fffe0ff */
[----:B------:R-:W-:Y:S01]  /*07a0*/  UISETP.NE.AND UP0, UPT, UR5, URZ, UPT ;  /* 0x000000ff0500728c */ /* 0x000fe2000bf05270 */
[C---:B------:R-:W-:Y:S02]  /*07b0*/  IMAD R10, R7.reuse, 0x8, R10 ;  /* 0x00000008070a7824 */ /* 0x040fe400078e020a */
[C---:B------:R-:W-:Y:S02]  /*07c0*/  IMAD R2, R7.reuse, 0x8, R2 ;  /* 0x0000000807027824 */ /* 0x040fe400078e0202 */
[C---:B------:R-:W-:Y:S02]  /*07d0*/  IMAD R12, R7.reuse, 0x8, R12 ;  /* 0x00000008070c7824 */ /* 0x040fe400078e020c */
[C---:B------:R-:W-:Y:S02]  /*07e0*/  IMAD R14, R7.reuse, 0x8, R14 ;  /* 0x00000008070e7824 */ /* 0x040fe400078e020e */
[C---:B------:R-:W-:Y:S02]  /*07f0*/  IMAD R9, R7.reuse, 0x8, R9 ;  /* 0x0000000807097824 */ /* 0x040fe400078e0209 */
[----:B------:R-:W-:-:S02]  /*0800*/  IMAD R11, R7, 0x8, R11 ;  /* 0x00000008070b7824 */ /* 0x000fc400078e020b */
[----:B------:R-:W-:Y:S02]  /*0810*/  IMAD R13, R7, 0x8, R13 ;  /* 0x00000008070d7824 */ /* 0x000fe400078e020d */
[----:B------:R-:W-:Y:S02]  /*0820*/  VIADD R15, R15, 0x8 ;  /* 0x000000080f0f7836 */ /* 0x000fe40000000000 */
[----:B------:R-:W-:Y:S01]  /*0830*/  IMAD R8, R7, 0x8, R8 ;  /* 0x0000000807087824 */ /* 0x000fe200078e0208 */
[----:B--2---:R-:W-:Y:S02]  /*0840*/  I2FP.F32.U32 R18, R18 ;  /* 0x0000001200127245 */ /* 0x004fe40000201000 */
[----:B---3--:R-:W-:-:S03]  /*0850*/  I2FP.F32.U32 R20, R20 ;  /* 0x0000001400147245 */ /* 0x008fc60000201000 */
[----:B----4-:R-:W-:Y:S01]  /*0860*/  FFMA R19, R26, R18, R19 ;  /* 0x000000121a137223 */ /* 0x010fe20000000013 */
[----:B-----5:R-:W-:-:S03]  /*0870*/  I2FP.F32.U32 R18, R22 ;  /* 0x0000001600127245 */ /* 0x020fc60000201000 */
[----:B------:R-:W-:-:S04]  /*0880*/  FFMA R19, R24, R20, R19 ;  /* 0x0000001418137223 */ /* 0x000fc80000000013 */
[----:B------:R-:W-:Y:S01]  /*0890*/  FFMA R26, R28, R18, R19 ;  /* 0x000000121c1a7223 */ /* 0x000fe20000000013 */
[----:B------:R-:W-:Y:S06]  /*08a0*/  BRA.U UP0, `(.L_x_4) ;  /* 0xfffffff900847547 */ /* 0x000fec000b83ffff */
[----:B------:R-:W-:-:S07]  /*08b0*/  IMAD.U32 R23, RZ, RZ, UR4 ;  /* 0x00000004ff177e24 */ /* 0x000fce000f8e00ff */
.L_x_3:
[----:B------:R-:W0:Y:S02]  /*08c0*/  LDCU UR5, c[0x0][0x3a0] ;  /* 0x00007400ff0577ac */ /* 0x000e240008000800 */
[----:B0-----:R-:W-:-:S04]  /*08d0*/  ULOP3.LUT UR5, UR5, 0x7, URZ, 0xc0, !UPT ;  /* 0x0000000705057892 */ /* 0x001fc8000f8ec0ff */
[----:B------:R-:W-:-:S09]  /*08e0*/  UISETP.NE.AND UP0, UPT, UR5, URZ, UPT ;  /* 0x000000ff0500728c */ /* 0x000fd2000bf05270 */
[----:B------:R-:W-:Y:S05]  /*08f0*/  BRA.U !UP0, `(.L_x_5) ;  /* 0x0000000508947547 */ /* 0x000fea000b800000 */
[----:B------:R-:W-:Y:S01]  /*0900*/  UIADD3 UR5, UPT, UPT, UR5, -0x1, URZ ;  /* 0xffffffff05057890 */ /* 0x000fe2000fffe0ff */
[----:B------:R-:W-:Y:S02]  /*0910*/  VIADDMNMX R2, R5, R4, RZ, !PT ;  /* 0x0000000405027246 */ /* 0x000fe400078001ff */
[----:B------:R-:W-:Y:S01]  /*0920*/  LOP3.LUT P0, R24, R7, 0x3, RZ, 0xc0, !PT ;  /* 0x0000000307187812 */ /* 0x000fe2000780c0ff */
[----:B------:R-:W-:Y:S01]  /*0930*/  UISETP.GE.U32.AND UP0, UPT, UR5, 0x3, UPT ;  /* 0x000000030500788c */ /* 0x000fe2000bf06070 */
[----:B------:R-:W-:-:S08]  /*0940*/  VIMNMX R2, PT, PT, R2, UR6, PT ;  /* 0x0000000602027c48 */ /* 0x000fd0000bfe0100 */
[----:B------:R-:W-:Y:S05]  /*0950*/  BRA.U !UP0, `(.L_x_6) ;  /* 0x0000000108c47547 */ /* 0x000fea000b800000 */
[----:B------:R-:W0:Y:S01]  /*0960*/  LDCU UR5, c[0x0][0x394] ;  /* 0x00007280ff0577ac */ /* 0x000e220008000800 */
[----:B------:R-:W-:Y:S01]  /*0970*/  IMAD.IADD R10, R6, 0x1, R23 ;  /* 0x00000001060a7824 */ /* 0x000fe200078e0217 */
[----:B------:R-:W1:Y:S01]  /*0980*/  LDC.64 R8, c[0x0][0x398] ;  /* 0x0000e600ff087b82 */ /* 0x000e620000000a00 */
[----:B------:R-:W2:Y:S03]  /*0990*/  LDCU.64 UR12, c[0x0][0x380] ;  /* 0x00007000ff0c77ac */ /* 0x000ea60008000a00 */
[----:B------:R-:W-:Y:S02]  /*09a0*/  VIMNMX R11, PT, PT, RZ, R10, !PT ;  /* 0x0000000aff0b7248 */ /* 0x000fe40007fe0100 */
[----:B------:R-:W-:Y:S02]  /*09b0*/  VIADDMNMX R12, R10, 0x1, RZ, !PT ;  /* 0x000000010a0c7846 */ /* 0x000fe400078001ff */
[----:B------:R-:W-:-:S02]  /*09c0*/  VIMNMX R11, PT, PT, R11, UR7, PT ;  /* 0x000000070b0b7c48 */ /* 0x000fc4000bfe0100 */
[----:B------:R-:W-:Y:S02]  /*09d0*/  VIMNMX R13, PT, PT, R12, UR7, PT ;  /* 0x000000070c0d7c48 */ /* 0x000fe4000bfe0100 */
[C---:B------:R-:W-:Y:S02]  /*09e0*/  VIADDMNMX R14, R10.reuse, 0x2, RZ, !PT ;  /* 0x000000020a0e7846 */ /* 0x040fe400078001ff */
[----:B------:R-:W-:Y:S01]  /*09f0*/  VIADDMNMX R10, R10, 0x3, RZ, !PT ;  /* 0x000000030a0a7846 */ /* 0x000fe200078001ff */
[--C-:B0-----:R-:W-:Y:S02]  /*0a00*/  IMAD R11, R11, UR5, R2.reuse ;  /* 0x000000050b0b7c24 */ /* 0x101fe4000f8e0202 */
[----:B------:R-:W-:Y:S01]  /*0a10*/  IMAD R12, R13, UR5, R2 ;  /* 0x000000050d0c7c24 */ /* 0x000fe2000f8e0202 */
[----:B------:R-:W-:Y:S02]  /*0a20*/  VIMNMX R13, PT, PT, R14, UR7, PT ;  /* 0x000000070e0d7c48 */ /* 0x000fe4000bfe0100 */
[----:B------:R-:W-:-:S02]  /*0a30*/  VIMNMX R15, PT, PT, R10, UR7, PT ;  /* 0x000000070a0f7c48 */ /* 0x000fc4000bfe0100 */
[----:B--2---:R-:W-:Y:S01]  /*0a40*/  IADD3 R16, P1, PT, R11, UR12, RZ ;  /* 0x0000000c0b107c10 */ /* 0x004fe2000ff3e0ff */
[--C-:B------:R-:W-:Y:S01]  /*0a50*/  IMAD R13, R13, UR5, R2.reuse ;  /* 0x000000050d0d7c24 */ /* 0x100fe2000f8e0202 */
[C---:B------:R-:W-:Y:S01]  /*0a60*/  IADD3 R20, P2, PT, R12.reuse, UR12, RZ ;  /* 0x0000000c0c147c10 */ /* 0x040fe2000ff5e0ff */
[----:B------:R-:W-:Y:S01]  /*0a70*/  IMAD R19, R15, UR5, R2 ;  /* 0x000000050f137c24 */ /* 0x000fe2000f8e0202 */
[----:B------:R-:W-:Y:S01]  /*0a80*/  LEA.HI.X.SX32 R17, R11, UR13, 0x1, P1 ;  /* 0x0000000d0b117c11 */ /* 0x000fe200088f0eff */
[----:B------:R-:W-:Y:S01]  /*0a90*/  IMAD R11, R23, R7, R4 ;  /* 0x00000007170b7224 */ /* 0x000fe200078e0204 */
[----:B------:R-:W-:Y:S02]  /*0aa0*/  LEA.HI.X.SX32 R21, R12, UR13, 0x1, P2 ;  /* 0x0000000d0c157c11 */ /* 0x000fe400090f0eff */
[----:B------:R-:W-:Y:S01]  /*0ab0*/  IADD3 R10, P1, PT, R13, UR12, RZ ;  /* 0x0000000c0d0a7c10 */ /* 0x000fe2000ff3e0ff */
[----:B------:R-:W-:Y:S01]  /*0ac0*/  IMAD.IADD R18, R11, 0x1, R7 ;  /* 0x000000010b127824 */ /* 0x000fe200078e0207 */
[----:B------:R-:W-:Y:S01]  /*0ad0*/  IADD3 R12, P2, PT, R19, UR12, RZ ;  /* 0x0000000c130c7c10 */ /* 0x000fe2000ff5e0ff */
[----:B-1----:R-:W-:Y:S01]  /*0ae0*/  IMAD.WIDE.U32 R14, R11, 0x4, R8 ;  /* 0x000000040b0e7825 */ /* 0x002fe200078e0008 */
[----:B------:R0:W2:Y:S01]  /*0af0*/  LDG.E.U8 R22, desc[UR8][R16.64] ;  /* 0x0000000810167981 */ /* 0x0000a2000c1e1100 */
[----:B------:R-:W-:-:S02]  /*0b00*/  LEA.HI.X.SX32 R11, R13, UR13, 0x1, P1 ;  /* 0x0000000d0d0b7c11 */ /* 0x000fc400088f0eff */
[----:B------:R-:W-:Y:S01]  /*0b10*/  LEA.HI.X.SX32 R13, R19, UR13, 0x1, P2 ;  /* 0x0000000d130d7c11 */ /* 0x000fe200090f0eff */
[C---:B------:R-:W-:Y:S01]  /*0b20*/  IMAD.IADD R19, R18.reuse, 0x1, R7 ;  /* 0x0000000112137824 */ /* 0x040fe200078e0207 */
[----:B------:R-:W3:Y:S04]  /*0b30*/  LDG.E.U8 R20, desc[UR8][R20.64] ;  /* 0x0000000814147981 */ /* 0x000ee8000c1e1100 */
[----:B------:R-:W4:Y:S01]  /*0b40*/  LDG.E.CONSTANT R15, desc[UR8][R14.64] ;  /* 0x000000080e0f7981 */ /* 0x000f22000c1e9900 */
[----:B0-----:R-:W-:-:S03]  /*0b50*/  IMAD.WIDE.U32 R16, R18, 0x4, R8 ;  /* 0x0000000412107825 */ /* 0x001fc600078e0008 */
[----:B------:R-:W5:Y:S01]  /*0b60*/  LDG.E.U8 R10, desc[UR8][R10.64] ;  /* 0x000000080a0a7981 */ /* 0x000f62000c1e1100 */
[C---:B------:R-:W-:Y:S02]  /*0b70*/  IMAD.IADD R25, R19.reuse, 0x1, R7 ;  /* 0x0000000113197824 */ /* 0x040fe400078e0207 */
[--C-:B------:R-:W-:Y:S01]  /*0b80*/  IMAD.WIDE.U32 R18, R19, 0x4, R8.reuse ;  /* 0x0000000413127825 */ /* 0x100fe200078e0008 */
[----:B------:R-:W5:Y:S03]  /*0b90*/  LDG.E.CONSTANT R16, desc[UR8][R16.64] ;  /* 0x0000000810107981 */ /* 0x000f66000c1e9900 */
[----:B------:R-:W-:Y:S01]  /*0ba0*/  IMAD.WIDE.U32 R8, R25, 0x4, R8 ;  /* 0x0000000419087825 */ /* 0x000fe200078e0008 */
[----:B------:R-:W5:Y:S04]  /*0bb0*/  LDG.E.U8 R12, desc[UR8][R12.64] ;  /* 0x000000080c0c7981 */ /* 0x000f68000c1e1100 */
[----:B------:R-:W5:Y:S04]  /*0bc0*/  LDG.E.CONSTANT R18, desc[UR8][R18.64] ;  /* 0x0000000812127981 */ /* 0x000f68000c1e9900 */
[----:B------:R-:W5:Y:S01]  /*0bd0*/  LDG.E.CONSTANT R9, desc[UR8][R8.64] ;  /* 0x0000000808097981 */ /* 0x000f62000c1e9900 */
[----:B------:R-:W-:Y:S01]  /*0be0*/  VIADD R23, R23, 0x4 ;  /* 0x0000000417177836 */ /* 0x000fe20000000000 */
[----:B--2---:R-:W-:-:S02]  /*0bf0*/  I2FP.F32.U32 R22, R22 ;  /* 0x0000001600167245 */ /* 0x004fc40000201000 */
[----:B---3--:R-:W-:-:S03]  /*0c00*/  I2FP.F32.U32 R20, R20 ;  /* 0x0000001400147245 */ /* 0x008fc60000201000 */
[----:B----4-:R-:W-:Y:S01]  /*0c10*/  FFMA R15, R15, R22, R26 ;  /* 0x000000160f0f7223 */ /* 0x010fe2000000001a */
[----:B-----5:R-:W-:-:S03]  /*0c20*/  I2FP.F32.U32 R10, R10 ;  /* 0x0000000a000a7245 */ /* 0x020fc60000201000 */
[----:B------:R-:W-:Y:S01]  /*0c30*/  FFMA R15, R16, R20, R15 ;  /* 0x00000014100f7223 */ /* 0x000fe2000000000f */
[----:B------:R-:W-:-:S03]  /*0c40*/  I2FP.F32.U32 R26, R12 ;  /* 0x0000000c001a7245 */ /* 0x000fc60000201000 */
[----:B------:R-:W-:-:S04]  /*0c50*/  FFMA R10, R18, R10, R15 ;  /* 0x0000000a120a7223 */ /* 0x000fc8000000000f */
[----:B------:R-:W-:-:S07]  /*0c60*/  FFMA R26, R9, R26, R10 ;  /* 0x0000001a091a7223 */ /* 0x000fce000000000a */
.L_x_6:
[----:B------:R-:W-:Y:S05]  /*0c70*/  @!P0 BRA `(.L_x_5) ;  /* 0x0000000000b48947 */ /* 0x000fea0003800000 */
[----:B------:R-:W-:Y:S02]  /*0c80*/  ISETP.NE.AND P1, PT, R24, 0x1, PT ;  /* 0x000000011800780c */ /* 0x000fe40003f25270 */
[----:B------:R-:W-:-:S11]  /*0c90*/  LOP3.LUT P0, RZ, R7, 0x1, RZ, 0xc0, !PT ;  /* 0x0000000107ff7812 */ /* 0x000fd6000780c0ff */
[----:B------:R-:W-:Y:S05]  /*0ca0*/  @!P1 BRA `(.L_x_7) ;  /* 0x00000000006c9947 */ /* 0x000fea0003800000 */
[----:B------:R-:W0:Y:S01]  /*0cb0*/  LDCU UR5, c[0x0][0x394] ;  /* 0x00007280ff0577ac */ /* 0x000e220008000800 */
[----:B------:R-:W-:Y:S01]  /*0cc0*/  IMAD.IADD R10, R6, 0x1, R23 ;  /* 0x00000001060a7824 */ /* 0x000fe200078e0217 */
[----:B------:R-:W1:Y:S01]  /*0cd0*/  LDC.64 R8, c[0x0][0x398] ;  /* 0x0000e600ff087b82 */ /* 0x000e620000000a00 */
[----:B------:R-:W-:Y:S01]  /*0ce0*/  IMAD R12, R23, R7, R4 ;  /* 0x00000007170c7224 */ /* 0x000fe200078e0204 */
[----:B------:R-:W2:Y:S02]  /*0cf0*/  LDCU.64 UR12, c[0x0][0x380] ;  /* 0x00007000ff0c77ac */ /* 0x000ea40008000a00 */
[----:B------:R-:W-:Y:S02]  /*0d00*/  VIMNMX R11, PT, PT, RZ, R10, !PT ;  /* 0x0000000aff0b7248 */ /* 0x000fe40007fe0100 */
[----:B------:R-:W-:Y:S02]  /*0d10*/  VIADDMNMX R10, R10, 0x1, RZ, !PT ;  /* 0x000000010a0a7846 */ /* 0x000fe400078001ff */
[----:B------:R-:W-:-:S02]  /*0d20*/  VIMNMX R11, PT, PT, R11, UR7, PT ;  /* 0x000000070b0b7c48 */ /* 0x000fc4000bfe0100 */
[----:B------:R-:W-:-:S03]  /*0d30*/  VIMNMX R13, PT, PT, R10, UR7, PT ;  /* 0x000000070a0d7c48 */ /* 0x000fc6000bfe0100 */
[--C-:B0-----:R-:W-:Y:S02]  /*0d40*/  IMAD R11, R11, UR5, R2.reuse ;  /* 0x000000050b0b7c24 */ /* 0x101fe4000f8e0202 */
[----:B------:R-:W-:-:S03]  /*0d50*/  IMAD R13, R13, UR5, R2 ;  /* 0x000000050d0d7c24 */ /* 0x000fc6000f8e0202 */
[----:B--2---:R-:W-:Y:S02]  /*0d60*/  IADD3 R14, P1, PT, R11, UR12, RZ ;  /* 0x0000000c0b0e7c10 */ /* 0x004fe4000ff3e0ff */
[----:B------:R-:W-:Y:S02]  /*0d70*/  IADD3 R10, P2, PT, R13, UR12, RZ ;  /* 0x0000000c0d0a7c10 */ /* 0x000fe4000ff5e0ff */
[----:B------:R-:W-:Y:S01]  /*0d80*/  LEA.HI.X.SX32 R15, R11, UR13, 0x1, P1 ;  /* 0x0000000d0b0f7c11 */ /* 0x000fe200088f0eff */
[C---:B------:R-:W-:Y:S01]  /*0d90*/  IMAD.IADD R17, R12.reuse, 0x1, R7 ;  /* 0x000000010c117824 */ /* 0x040fe200078e0207 */
[----:B------:R-:W-:Y:S01]  /*0da0*/  LEA.HI.X.SX32 R11, R13, UR13, 0x1, P2 ;  /* 0x0000000d0d0b7c11 */ /* 0x000fe200090f0eff */
[--C-:B-1----:R-:W-:Y:S02]  /*0db0*/  IMAD.WIDE.U32 R12, R12, 0x4, R8.reuse ;  /* 0x000000040c0c7825 */ /* 0x102fe400078e0008 */
[----:B------:R-:W2:Y:S02]  /*0dc0*/  LDG.E.U8 R14, desc[UR8][R14.64] ;  /* 0x000000080e0e7981 */ /* 0x000ea4000c1e1100 */
[----:B------:R-:W-:-:S02]  /*0dd0*/  IMAD.WIDE.U32 R8, R17, 0x4, R8 ;  /* 0x0000000411087825 */ /* 0x000fc400078e0008 */
[----:B------:R-:W3:Y:S04]  /*0de0*/  LDG.E.U8 R10, desc[UR8][R10.64] ;  /* 0x000000080a0a7981 */ /* 0x000ee8000c1e1100 */
[----:B------:R-:W4:Y:S04]  /*0df0*/  LDG.E.CONSTANT R13, desc[UR8][R12.64] ;  /* 0x000000080c0d7981 */ /* 0x000f28000c1e9900 */
[----:B------:R-:W5:Y:S01]  /*0e00*/  LDG.E.CONSTANT R9, desc[UR8][R8.64] ;  /* 0x0000000808097981 */ /* 0x000f62000c1e9900 */
[----:B------:R-:W-:Y:S01]  /*0e10*/  VIADD R23, R23, 0x2 ;  /* 0x0000000217177836 */ /* 0x000fe20000000000 */
[----:B--2---:R-:W-:-:S02]  /*0e20*/  I2FP.F32.U32 R16, R14 ;  /* 0x0000000e00107245 */ /* 0x004fc40000201000 */
[----:B---3--:R-:W-:-:S03]  /*0e30*/  I2FP.F32.U32 R17, R10 ;  /* 0x0000000a00117245 */ /* 0x008fc60000201000 */
[----:B----4-:R-:W-:-:S04]  /*0e40*/  FFMA R16, R13, R16, R26 ;  /* 0x000000100d107223 */ /* 0x010fc8000000001a */
[----:B-----5:R-:W-:-:S07]  /*0e50*/  FFMA R26, R9, R17, R16 ;  /* 0x00000011091a7223 */ /* 0x020fce0000000010 */
.L_x_7:
[----:B------:R-:W-:Y:S05]  /*0e60*/  @!P0 BRA `(.L_x_5) ;  /* 0x0000000000388947 */ /* 0x000fea0003800000 */
[----:B------:R-:W0:Y:S01]  /*0e70*/  LDCU UR5, c[0x0][0x394] ;  /* 0x00007280ff0577ac */ /* 0x000e220008000800 */
[----:B------:R-:W1:Y:S01]  /*0e80*/  LDC.64 R8, c[0x0][0x398] ;  /* 0x0000e600ff087b82 */ /* 0x000e620000000a00 */
[----:B------:R-:W-:Y:S01]  /*0e90*/  VIADDMNMX R10, R6, R23, RZ, !PT ;  /* 0x00000017060a7246 */ /* 0x000fe200078001ff */
[----:B------:R-:W-:Y:S01]  /*0ea0*/  IMAD R23, R23, R7, R4 ;  /* 0x0000000717177224 */ /* 0x000fe200078e0204 */
[----:B------:R-:W2:Y:S02]  /*0eb0*/  LDCU.64 UR12, c[0x0][0x380] ;  /* 0x00007000ff0c77ac */ /* 0x000ea40008000a00 */
[----:B------:R-:W-:-:S05]  /*0ec0*/  VIMNMX R11, PT, PT, R10, UR7, PT ;  /* 0x000000070a0b7c48 */ /* 0x000fca000bfe0100 */
[----:B0-----:R-:W-:-:S05]  /*0ed0*/  IMAD R11, R11, UR5, R2 ;  /* 0x000000050b0b7c24 */ /* 0x001fca000f8e0202 */
[----:B--2---:R-:W-:Y:S01]  /*0ee0*/  IADD3 R10, P0, PT, R11, UR12, RZ ;  /* 0x0000000c0b0a7c10 */ /* 0x004fe2000ff1e0ff */
[----:B-1----:R-:W-:-:S03]  /*0ef0*/  IMAD.WIDE.U32 R8, R23, 0x4, R8 ;  /* 0x0000000417087825 */ /* 0x002fc600078e0008 */
[----:B------:R-:W-:-:S03]  /*0f00*/  LEA.HI.X.SX32 R11, R11, UR13, 0x1, P0 ;  /* 0x0000000d0b0b7c11 */ /* 0x000fc600080f0eff */
[----:B------:R-:W2:Y:S04]  /*0f10*/  LDG.E.CONSTANT R9, desc[UR8][R8.64] ;  /* 0x0000000808097981 */ /* 0x000ea8000c1e9900 */
[----:B------:R-:W3:Y:S02]  /*0f20*/  LDG.E.U8 R10, desc[UR8][R10.64] ;  /* 0x000000080a0a7981 */ /* 0x000ee4000c1e1100 */
[----:B---3--:R-:W-:-:S05]  /*0f30*/  I2FP.F32.U32 R2, R10 ;  /* 0x0000000a00027245 */ /* 0x008fca0000201000 */
[----:B--2---:R-:W-:-:S07]  /*0f40*/  FFMA R26, R9, R2, R26 ;  /* 0x00000002091a7223 */ /* 0x004fce000000001a */
.L_x_5:
[----:B------:R-:W-:-:S05]  /*0f50*/  VIADD R4, R4, 0x1 ;  /* 0x0000000104047836 */ /* 0x000fca0000000000 */
[----:B------:R-:W-:-:S13]  /*0f60*/  ISETP.NE.AND P0, PT, R4, R7, PT ;  /* 0x000000070400720c */ /* 0x000fda0003f05270 */
[----:B------:R-:W-:Y:S05]  /*0f70*/  @P0 BRA `(.L_x_8) ;  /* 0xfffffff000880947 */ /* 0x000fea000383ffff */
.L_x_2:
[----:B------:R-:W0:Y:S01]  /*0f80*/  LDCU UR6, c[0x0][0x394] ;  /* 0x00007280ff0677ac */ /* 0x000e220008000800 */
[----:B------:R-:W1:Y:S01]  /*0f90*/  F2I.U32.TRUNC.NTZ R5, R26 ;  /* 0x0000001a00057305 */ /* 0x000e62000020f000 */
[----:B------:R-:W2:Y:S01]  /*0fa0*/  LDCU.64 UR4, c[0x0][0x388] ;  /* 0x00007100ff0477ac */ /* 0x000ea20008000a00 */
[----:B0-----:R-:W-:-:S05]  /*0fb0*/  IMAD R0, R0, UR6, R3 ;  /* 0x0000000600007c24 */ /* 0x001fca000f8e0203 */
[----:B--2---:R-:W-:-:S04]  /*0fc0*/  IADD3 R2, P0, PT, R0, UR4, RZ ;  /* 0x0000000400027c10 */ /* 0x004fc8000ff1e0ff */
[----:B------:R-:W-:-:S05]  /*0fd0*/  LEA.HI.X.SX32 R3, R0, UR5, 0x1, P0 ;  /* 0x0000000500037c11 */ /* 0x000fca00080f0eff */
[----:B-1----:R-:W-:Y:S01]  /*0fe0*/  STG.E.U8 desc[UR8][R2.64], R5 ;  /* 0x0000000502007986 */ /* 0x002fe2000c101108 */
[----:B------:R-:W-:Y:S05]  /*0ff0*/  EXIT ;  /* 0x000000000000794d */ /* 0x000fea0003800000 */
.L_x_9:
        /* <DEDUP_REMOVED lines=16> */
.L_x_12:


//--------------------- .nv.shared.reserved.0     --------------------------
	.section	.nv.shared.reserved.0,"aw",@nobits
	.weak		__nv_reservedSMEM_offset_0_alias
	.size		__nv_reservedSMEM_offset_0_alias, 0, 64
	.other		__nv_reservedSMEM_offset_0_alias,@"STO_CUDA_RESERVED_SHARED STV_DEFAULT"
__nv_reservedSMEM_offset_0_alias:
	.zero		0
	.zero		64


//--------------------- .nv.constant0._Z17recombineChannelsPKhS0_S0_P6uchar4ii --------------------------
	.section	.nv.constant0._Z17recombineChannelsPKhS0_S0_P6uchar4ii,"a",@progbits
	.sectionflags	@""
	.align	4
.nv.constant0._Z17recombineChannelsPKhS0_S0_P6uchar4ii:
	.zero		936


//--------------------- .nv.constant0._Z16separateChannelsPK6uchar4iiPhS2_S2_ --------------------------
	.section	.nv.constant0._Z16separateChannelsPK6uchar4iiPhS2_S2_,"a",@progbits
	.sectionflags	@""
	.align	4
.nv.constant0._Z16separateChannelsPK6uchar4iiPhS2_S2_:
	.zero		936


//--------------------- .nv.constant0._Z10box_filterPKhPhiiPKfi --------------------------
	.section	.nv.constant0._Z10box_filterPKhPhiiPKfi,"a",@progbits
	.sectionflags	@""
	.align	4
.nv.constant0._Z10box_filterPKhPhiiPKfi:
	.zero		932


//--------------------- SYMBOLS --------------------------

	.type		.nv.reservedSmem.offset0,@object
	.size		.nv.reservedSmem.offset0,0x4
